//
// Generated by NVIDIA NVVM Compiler
//
// Compiler Build ID: CL-36424714
// Cuda compilation tools, release 13.0, V13.0.88
// Based on NVVM 20.0.0
//

.version 9.0
.target sm_100
.address_size 64

	// .globl	_Z15compute_degreesPfiiPif
.global .align 1 .b8 _ZN34_INTERNAL_6479f59a_4_k_cu_b13a37854cuda3std3__45__cpo5beginE[1];
.global .align 1 .b8 _ZN34_INTERNAL_6479f59a_4_k_cu_b13a37854cuda3std3__45__cpo3endE[1];
.global .align 1 .b8 _ZN34_INTERNAL_6479f59a_4_k_cu_b13a37854cuda3std3__45__cpo6cbeginE[1];
.global .align 1 .b8 _ZN34_INTERNAL_6479f59a_4_k_cu_b13a37854cuda3std3__45__cpo4cendE[1];
.global .align 1 .b8 _ZN34_INTERNAL_6479f59a_4_k_cu_b13a37854cuda3std3__45__cpo6rbeginE[1];
.global .align 1 .b8 _ZN34_INTERNAL_6479f59a_4_k_cu_b13a37854cuda3std3__45__cpo4rendE[1];
.global .align 1 .b8 _ZN34_INTERNAL_6479f59a_4_k_cu_b13a37854cuda3std3__45__cpo7crbeginE[1];
.global .align 1 .b8 _ZN34_INTERNAL_6479f59a_4_k_cu_b13a37854cuda3std3__45__cpo5crendE[1];
.global .align 1 .b8 _ZN34_INTERNAL_6479f59a_4_k_cu_b13a37854cuda3std3__436_GLOBAL__N__6479f59a_4_k_cu_b13a37856ignoreE[1];
.global .align 1 .b8 _ZN34_INTERNAL_6479f59a_4_k_cu_b13a37854cuda3std3__419piecewise_constructE[1];
.global .align 1 .b8 _ZN34_INTERNAL_6479f59a_4_k_cu_b13a37854cuda3std3__48in_placeE[1];
.global .align 1 .b8 _ZN34_INTERNAL_6479f59a_4_k_cu_b13a37854cuda3std3__420unreachable_sentinelE[1];
.global .align 1 .b8 _ZN34_INTERNAL_6479f59a_4_k_cu_b13a37854cuda3std3__47nulloptE[1];
.global .align 1 .b8 _ZN34_INTERNAL_6479f59a_4_k_cu_b13a37854cuda3std3__48unexpectE[1];
.global .align 1 .b8 _ZN34_INTERNAL_6479f59a_4_k_cu_b13a37854cuda3std6ranges3__45__cpo4swapE[1];
.global .align 1 .b8 _ZN34_INTERNAL_6479f59a_4_k_cu_b13a37854cuda3std6ranges3__45__cpo9iter_moveE[1];
.global .align 1 .b8 _ZN34_INTERNAL_6479f59a_4_k_cu_b13a37854cuda3std6ranges3__45__cpo5beginE[1];
.global .align 1 .b8 _ZN34_INTERNAL_6479f59a_4_k_cu_b13a37854cuda3std6ranges3__45__cpo3endE[1];
.global .align 1 .b8 _ZN34_INTERNAL_6479f59a_4_k_cu_b13a37854cuda3std6ranges3__45__cpo6cbeginE[1];
.global .align 1 .b8 _ZN34_INTERNAL_6479f59a_4_k_cu_b13a37854cuda3std6ranges3__45__cpo4cendE[1];
.global .align 1 .b8 _ZN34_INTERNAL_6479f59a_4_k_cu_b13a37854cuda3std6ranges3__45__cpo7advanceE[1];
.global .align 1 .b8 _ZN34_INTERNAL_6479f59a_4_k_cu_b13a37854cuda3std6ranges3__45__cpo9iter_swapE[1];
.global .align 1 .b8 _ZN34_INTERNAL_6479f59a_4_k_cu_b13a37854cuda3std6ranges3__45__cpo4nextE[1];
.global .align 1 .b8 _ZN34_INTERNAL_6479f59a_4_k_cu_b13a37854cuda3std6ranges3__45__cpo4prevE[1];
.global .align 1 .b8 _ZN34_INTERNAL_6479f59a_4_k_cu_b13a37854cuda3std6ranges3__45__cpo4dataE[1];
.global .align 1 .b8 _ZN34_INTERNAL_6479f59a_4_k_cu_b13a37854cuda3std6ranges3__45__cpo5cdataE[1];
.global .align 1 .b8 _ZN34_INTERNAL_6479f59a_4_k_cu_b13a37854cuda3std6ranges3__45__cpo4sizeE[1];
.global .align 1 .b8 _ZN34_INTERNAL_6479f59a_4_k_cu_b13a37854cuda3std6ranges3__45__cpo5ssizeE[1];
.global .align 1 .b8 _ZN34_INTERNAL_6479f59a_4_k_cu_b13a37854cuda3std6ranges3__45__cpo8distanceE[1];
.global .align 1 .b8 _ZN34_INTERNAL_6479f59a_4_k_cu_b13a37856thrust24THRUST_300001_SM_1000_NS8cuda_cub3parE[1];
.global .align 1 .b8 _ZN34_INTERNAL_6479f59a_4_k_cu_b13a37856thrust24THRUST_300001_SM_1000_NS8cuda_cub10par_nosyncE[1];
.global .align 1 .b8 _ZN34_INTERNAL_6479f59a_4_k_cu_b13a37856thrust24THRUST_300001_SM_1000_NS6system6detail10sequential3seqE[1];
.global .align 1 .b8 _ZN34_INTERNAL_6479f59a_4_k_cu_b13a37856thrust24THRUST_300001_SM_1000_NS12placeholders2_1E[1];
.global .align 1 .b8 _ZN34_INTERNAL_6479f59a_4_k_cu_b13a37856thrust24THRUST_300001_SM_1000_NS12placeholders2_2E[1];
.global .align 1 .b8 _ZN34_INTERNAL_6479f59a_4_k_cu_b13a37856thrust24THRUST_300001_SM_1000_NS12placeholders2_3E[1];
.global .align 1 .b8 _ZN34_INTERNAL_6479f59a_4_k_cu_b13a37856thrust24THRUST_300001_SM_1000_NS12placeholders2_4E[1];
.global .align 1 .b8 _ZN34_INTERNAL_6479f59a_4_k_cu_b13a37856thrust24THRUST_300001_SM_1000_NS12placeholders2_5E[1];
.global .align 1 .b8 _ZN34_INTERNAL_6479f59a_4_k_cu_b13a37856thrust24THRUST_300001_SM_1000_NS12placeholders2_6E[1];
.global .align 1 .b8 _ZN34_INTERNAL_6479f59a_4_k_cu_b13a37856thrust24THRUST_300001_SM_1000_NS12placeholders2_7E[1];
.global .align 1 .b8 _ZN34_INTERNAL_6479f59a_4_k_cu_b13a37856thrust24THRUST_300001_SM_1000_NS12placeholders2_8E[1];
.global .align 1 .b8 _ZN34_INTERNAL_6479f59a_4_k_cu_b13a37856thrust24THRUST_300001_SM_1000_NS12placeholders2_9E[1];
.global .align 1 .b8 _ZN34_INTERNAL_6479f59a_4_k_cu_b13a37856thrust24THRUST_300001_SM_1000_NS12placeholders3_10E[1];
.global .align 1 .b8 _ZN34_INTERNAL_6479f59a_4_k_cu_b13a37856thrust24THRUST_300001_SM_1000_NS3seqE[1];
.extern .shared .align 16 .b8 coordinates[];

.visible .entry _Z15compute_degreesPfiiPif(
	.param .u64 .ptr .align 1 _Z15compute_degreesPfiiPif_param_0,
	.param .u32 _Z15compute_degreesPfiiPif_param_1,
	.param .u32 _Z15compute_degreesPfiiPif_param_2,
	.param .u64 .ptr .align 1 _Z15compute_degreesPfiiPif_param_3,
	.param .f32 _Z15compute_degreesPfiiPif_param_4
)
{
	.reg .pred 	%p<26>;
	.reg .b32 	%r<86>;
	.reg .b32 	%f<101>;
	.reg .b64 	%rd<49>;

	ld.param.u64 	%rd7, [_Z15compute_degreesPfiiPif_param_0];
	ld.param.u32 	%r31, [_Z15compute_degreesPfiiPif_param_1];
	ld.param.u32 	%r32, [_Z15compute_degreesPfiiPif_param_2];
	ld.param.u64 	%rd6, [_Z15compute_degreesPfiiPif_param_3];
	ld.param.f32 	%f9, [_Z15compute_degreesPfiiPif_param_4];
	cvta.to.global.u64 	%rd1, %rd7;
	mov.u32 	%r33, %ntid.x;
	mov.u32 	%r34, %ctaid.x;
	mov.u32 	%r1, %tid.x;
	mad.lo.s32 	%r2, %r33, %r34, %r1;
	setp.ge.s32 	%p1, %r2, %r32;
	@%p1 bra 	$L__BB0_27;
	setp.lt.s32 	%p2, %r31, 1;
	@%p2 bra 	$L__BB0_14;
	mul.lo.s32 	%r3, %r31, %r1;
	and.b32  	%r4, %r31, 15;
	setp.lt.u32 	%p3, %r31, 16;
	mov.b32 	%r75, 0;
	@%p3 bra 	$L__BB0_5;
	and.b32  	%r75, %r31, 2147483632;
	mov.b32 	%r84, 0;
	mul.wide.s32 	%rd10, %r32, 4;
$L__BB0_4:
	.pragma "nounroll";
	mad.lo.s32 	%r37, %r84, %r32, %r2;
	mul.wide.s32 	%rd8, %r37, 4;
	add.s64 	%rd9, %rd1, %rd8;
	ld.global.f32 	%f10, [%rd9];
	add.s32 	%r38, %r84, %r3;
	shl.b32 	%r39, %r38, 2;
	mov.u32 	%r40, coordinates;
	add.s32 	%r41, %r40, %r39;
	st.shared.f32 	[%r41], %f10;
	add.s64 	%rd11, %rd9, %rd10;
	ld.global.f32 	%f11, [%rd11];
	st.shared.f32 	[%r41+4], %f11;
	add.s64 	%rd12, %rd11, %rd10;
	ld.global.f32 	%f12, [%rd12];
	st.shared.f32 	[%r41+8], %f12;
	add.s64 	%rd13, %rd12, %rd10;
	ld.global.f32 	%f13, [%rd13];
	st.shared.f32 	[%r41+12], %f13;
	add.s64 	%rd14, %rd13, %rd10;
	ld.global.f32 	%f14, [%rd14];
	st.shared.f32 	[%r41+16], %f14;
	add.s64 	%rd15, %rd14, %rd10;
	ld.global.f32 	%f15, [%rd15];
	st.shared.f32 	[%r41+20], %f15;
	add.s64 	%rd16, %rd15, %rd10;
	ld.global.f32 	%f16, [%rd16];
	st.shared.f32 	[%r41+24], %f16;
	add.s64 	%rd17, %rd16, %rd10;
	ld.global.f32 	%f17, [%rd17];
	st.shared.f32 	[%r41+28], %f17;
	add.s64 	%rd18, %rd17, %rd10;
	ld.global.f32 	%f18, [%rd18];
	st.shared.f32 	[%r41+32], %f18;
	add.s64 	%rd19, %rd18, %rd10;
	ld.global.f32 	%f19, [%rd19];
	st.shared.f32 	[%r41+36], %f19;
	add.s64 	%rd20, %rd19, %rd10;
	ld.global.f32 	%f20, [%rd20];
	st.shared.f32 	[%r41+40], %f20;
	add.s64 	%rd21, %rd20, %rd10;
	ld.global.f32 	%f21, [%rd21];
	st.shared.f32 	[%r41+44], %f21;
	add.s64 	%rd22, %rd21, %rd10;
	ld.global.f32 	%f22, [%rd22];
	st.shared.f32 	[%r41+48], %f22;
	add.s64 	%rd23, %rd22, %rd10;
	ld.global.f32 	%f23, [%rd23];
	st.shared.f32 	[%r41+52], %f23;
	add.s64 	%rd24, %rd23, %rd10;
	ld.global.f32 	%f24, [%rd24];
	st.shared.f32 	[%r41+56], %f24;
	add.s64 	%rd25, %rd24, %rd10;
	ld.global.f32 	%f25, [%rd25];
	st.shared.f32 	[%r41+60], %f25;
	add.s32 	%r84, %r84, 16;
	setp.eq.s32 	%p4, %r84, %r75;
	@%p4 bra 	$L__BB0_5;
	bra.uni 	$L__BB0_4;
$L__BB0_5:
	setp.eq.s32 	%p5, %r4, 0;
	@%p5 bra 	$L__BB0_14;
	and.b32  	%r7, %r31, 7;
	setp.lt.u32 	%p6, %r4, 8;
	@%p6 bra 	$L__BB0_8;
	mad.lo.s32 	%r42, %r75, %r32, %r2;
	mul.wide.s32 	%rd26, %r42, 4;
	add.s64 	%rd27, %rd1, %rd26;
	ld.global.f32 	%f26, [%rd27];
	add.s32 	%r43, %r75, %r3;
	shl.b32 	%r44, %r43, 2;
	mov.u32 	%r45, coordinates;
	add.s32 	%r46, %r45, %r44;
	st.shared.f32 	[%r46], %f26;
	mul.wide.s32 	%rd28, %r32, 4;
	add.s64 	%rd29, %rd27, %rd28;
	ld.global.f32 	%f27, [%rd29];
	st.shared.f32 	[%r46+4], %f27;
	add.s64 	%rd30, %rd29, %rd28;
	ld.global.f32 	%f28, [%rd30];
	st.shared.f32 	[%r46+8], %f28;
	add.s64 	%rd31, %rd30, %rd28;
	ld.global.f32 	%f29, [%rd31];
	st.shared.f32 	[%r46+12], %f29;
	add.s64 	%rd32, %rd31, %rd28;
	ld.global.f32 	%f30, [%rd32];
	st.shared.f32 	[%r46+16], %f30;
	add.s64 	%rd33, %rd32, %rd28;
	ld.global.f32 	%f31, [%rd33];
	st.shared.f32 	[%r46+20], %f31;
	add.s64 	%rd34, %rd33, %rd28;
	ld.global.f32 	%f32, [%rd34];
	st.shared.f32 	[%r46+24], %f32;
	add.s64 	%rd35, %rd34, %rd28;
	ld.global.f32 	%f33, [%rd35];
	st.shared.f32 	[%r46+28], %f33;
	add.s32 	%r75, %r75, 8;
$L__BB0_8:
	setp.eq.s32 	%p7, %r7, 0;
	@%p7 bra 	$L__BB0_14;
	and.b32  	%r10, %r31, 3;
	setp.lt.u32 	%p8, %r7, 4;
	@%p8 bra 	$L__BB0_11;
	mad.lo.s32 	%r47, %r75, %r32, %r2;
	mul.wide.s32 	%rd36, %r47, 4;
	add.s64 	%rd37, %rd1, %rd36;
	ld.global.f32 	%f34, [%rd37];
	add.s32 	%r48, %r75, %r3;
	shl.b32 	%r49, %r48, 2;
	mov.u32 	%r50, coordinates;
	add.s32 	%r51, %r50, %r49;
	st.shared.f32 	[%r51], %f34;
	mul.wide.s32 	%rd38, %r32, 4;
	add.s64 	%rd39, %rd37, %rd38;
	ld.global.f32 	%f35, [%rd39];
	st.shared.f32 	[%r51+4], %f35;
	add.s64 	%rd40, %rd39, %rd38;
	ld.global.f32 	%f36, [%rd40];
	st.shared.f32 	[%r51+8], %f36;
	add.s64 	%rd41, %rd40, %rd38;
	ld.global.f32 	%f37, [%rd41];
	st.shared.f32 	[%r51+12], %f37;
	add.s32 	%r75, %r75, 4;
$L__BB0_11:
	setp.eq.s32 	%p9, %r10, 0;
	@%p9 bra 	$L__BB0_14;
	mov.b32 	%r79, 0;
	mov.u32 	%r56, coordinates;
$L__BB0_13:
	.pragma "nounroll";
	mad.lo.s32 	%r53, %r75, %r32, %r2;
	mul.wide.s32 	%rd42, %r53, 4;
	add.s64 	%rd43, %rd1, %rd42;
	ld.global.f32 	%f38, [%rd43];
	add.s32 	%r54, %r75, %r3;
	shl.b32 	%r55, %r54, 2;
	add.s32 	%r57, %r56, %r55;
	st.shared.f32 	[%r57], %f38;
	add.s32 	%r75, %r75, 1;
	add.s32 	%r79, %r79, 1;
	setp.ne.s32 	%p10, %r79, %r10;
	@%p10 bra 	$L__BB0_13;
$L__BB0_14:
	setp.lt.s32 	%p11, %r32, 1;
	mov.b32 	%r85, 0;
	@%p11 bra 	$L__BB0_26;
	setp.lt.s32 	%p12, %r31, 1;
	@%p12 bra 	$L__BB0_25;
	neg.s32 	%r17, %r31;
	mul.wide.u32 	%rd2, %r32, 4;
	mul.lo.s32 	%r60, %r1, %r31;
	shl.b32 	%r61, %r60, 2;
	mov.u32 	%r62, coordinates;
	add.s32 	%r18, %r62, %r61;
	mov.b32 	%r80, 0;
	mov.u32 	%r85, %r80;
$L__BB0_17:
	mul.wide.u32 	%rd44, %r80, 4;
	add.s64 	%rd48, %rd1, %rd44;
	mov.f32 	%f99, 0f00000000;
	mov.u32 	%r82, %r18;
	mov.u32 	%r83, %r17;
$L__BB0_18:
	ld.shared.f32 	%f41, [%r82];
	ld.global.f32 	%f42, [%rd48];
	sub.f32 	%f2, %f41, %f42;
	abs.f32 	%f3, %f2;
	setp.eq.f32 	%p14, %f2, 0f3F800000;
	mov.f32 	%f100, 0f3F800000;
	@%p14 bra 	$L__BB0_23;
	setp.nan.f32 	%p15, %f3, %f3;
	@%p15 bra 	$L__BB0_22;
	setp.lt.f32 	%p16, %f3, 0f00800000;
	mul.f32 	%f43, %f3, 0f4B800000;
	selp.f32 	%f44, %f43, %f3, %p16;
	mov.b32 	%r63, %f44;
	add.s32 	%r64, %r63, -1060439283;
	and.b32  	%r65, %r64, -8388608;
	sub.s32 	%r66, %r63, %r65;
	mov.b32 	%f45, %r66;
	cvt.rn.f32.s32 	%f46, %r65;
	selp.f32 	%f47, 0fC1C00000, 0f00000000, %p16;
	fma.rn.f32 	%f48, %f46, 0f34000000, %f47;
	add.f32 	%f49, %f45, 0fBF800000;
	add.f32 	%f50, %f45, 0f3F800000;
	rcp.approx.ftz.f32 	%f51, %f50;
	add.f32 	%f52, %f49, %f49;
	mul.f32 	%f53, %f52, %f51;
	mul.f32 	%f54, %f53, %f53;
	neg.f32 	%f55, %f53;
	sub.f32 	%f56, %f49, %f53;
	add.f32 	%f57, %f56, %f56;
	fma.rn.f32 	%f58, %f55, %f49, %f57;
	mul.rn.f32 	%f59, %f51, %f58;
	fma.rn.f32 	%f60, %f54, 0f3A2C32E4, 0f3B52E7DB;
	fma.rn.f32 	%f61, %f60, %f54, 0f3C93BB73;
	fma.rn.f32 	%f62, %f61, %f54, 0f3DF6384F;
	mul.rn.f32 	%f63, %f62, %f54;
	fma.rn.f32 	%f64, %f53, 0f3FB8AA3B, %f48;
	mul.f32 	%f65, %f63, 0f40400000;
	sub.f32 	%f66, %f48, %f64;
	fma.rn.f32 	%f67, %f53, 0f3FB8AA3B, %f66;
	fma.rn.f32 	%f68, %f59, 0f3FB8AA3B, %f67;
	fma.rn.f32 	%f69, %f53, 0f32A55E34, %f68;
	fma.rn.f32 	%f70, %f65, %f59, %f69;
	fma.rn.f32 	%f71, %f63, %f53, %f70;
	add.rn.f32 	%f72, %f64, %f71;
	mov.f32 	%f73, 0f40000000;
	mul.rn.f32 	%f74, %f72, %f73;
	cvt.rni.f32.f32 	%f75, %f74;
	sub.f32 	%f76, %f74, %f75;
	neg.f32 	%f77, %f74;
	fma.rn.f32 	%f78, %f72, 0f40000000, %f77;
	neg.f32 	%f79, %f64;
	add.rn.f32 	%f80, %f72, %f79;
	neg.f32 	%f81, %f80;
	add.rn.f32 	%f82, %f71, %f81;
	fma.rn.f32 	%f83, %f82, 0f40000000, %f78;
	add.f32 	%f84, %f76, %f83;
	setp.gt.f32 	%p17, %f75, 0f00000000;
	selp.b32 	%r67, 0, -2097152000, %p17;
	setp.neu.f32 	%p18, %f2, 0f00000000;
	setp.neu.f32 	%p19, %f3, 0f7F800000;
	setp.lt.f32 	%p20, %f74, 0f00000000;
	selp.f32 	%f85, 0f00000000, 0f7F800000, %p20;
	abs.f32 	%f86, %f74;
	setp.gt.f32 	%p21, %f86, 0f43180000;
	cvt.rzi.s32.f32 	%r68, %f75;
	shl.b32 	%r69, %r68, 23;
	sub.s32 	%r70, %r69, %r67;
	mov.b32 	%f87, %r70;
	add.s32 	%r71, %r67, 2130706432;
	mov.b32 	%f88, %r71;
	fma.rn.f32 	%f89, %f84, 0f391FCB8E, 0f3AAF85ED;
	fma.rn.f32 	%f90, %f89, %f84, 0f3C1D9856;
	fma.rn.f32 	%f91, %f90, %f84, 0f3D6357BB;
	fma.rn.f32 	%f92, %f91, %f84, 0f3E75FDEC;
	fma.rn.f32 	%f93, %f92, %f84, 0f3F317218;
	fma.rn.f32 	%f94, %f93, %f84, 0f3F800000;
	mul.f32 	%f95, %f94, %f88;
	mul.f32 	%f96, %f95, %f87;
	selp.f32 	%f100, %f85, %f96, %p21;
	and.pred  	%p22, %p18, %p19;
	@%p22 bra 	$L__BB0_23;
	add.f32 	%f97, %f2, %f2;
	mov.b32 	%r72, %f97;
	and.b32  	%r73, %r72, 2147483647;
	mov.b32 	%f100, %r73;
	bra.uni 	$L__BB0_23;
$L__BB0_22:
	mov.f32 	%f98, 0f40000000;
	add.rn.f32 	%f100, %f2, %f98;
$L__BB0_23:
	add.f32 	%f99, %f99, %f100;
	add.s32 	%r83, %r83, 1;
	setp.ne.s32 	%p23, %r83, 0;
	add.s64 	%rd48, %rd48, %rd2;
	add.s32 	%r82, %r82, 4;
	@%p23 bra 	$L__BB0_18;
	setp.lt.f32 	%p24, %f99, %f9;
	selp.u32 	%r74, 1, 0, %p24;
	add.s32 	%r85, %r85, %r74;
	add.s32 	%r80, %r80, 1;
	setp.eq.s32 	%p25, %r80, %r32;
	@%p25 bra 	$L__BB0_26;
	bra.uni 	$L__BB0_17;
$L__BB0_25:
	setp.gt.f32 	%p13, %f9, 0f00000000;
	selp.b32 	%r85, %r32, 0, %p13;
$L__BB0_26:
	cvta.to.global.u64 	%rd45, %rd6;
	mul.wide.s32 	%rd46, %r2, 4;
	add.s64 	%rd47, %rd45, %rd46;
	st.global.u32 	[%rd47], %r85;
$L__BB0_27:
	ret;

}
	// .globl	_Z22compute_adjacency_listPfiiPiS0_S0_f
.visible .entry _Z22compute_adjacency_listPfiiPiS0_S0_f(
	.param .u64 .ptr .align 1 _Z22compute_adjacency_listPfiiPiS0_S0_f_param_0,
	.param .u32 _Z22compute_adjacency_listPfiiPiS0_S0_f_param_1,
	.param .u32 _Z22compute_adjacency_listPfiiPiS0_S0_f_param_2,
	.param .u64 .ptr .align 1 _Z22compute_adjacency_listPfiiPiS0_S0_f_param_3,
	.param .u64 .ptr .align 1 _Z22compute_adjacency_listPfiiPiS0_S0_f_param_4,
	.param .u64 .ptr .align 1 _Z22compute_adjacency_listPfiiPiS0_S0_f_param_5,
	.param .f32 _Z22compute_adjacency_listPfiiPiS0_S0_f_param_6
)
{
	.reg .pred 	%p<31>;
	.reg .b32 	%r<97>;
	.reg .b32 	%f<101>;
	.reg .b64 	%rd<58>;

	ld.param.u64 	%rd9, [_Z22compute_adjacency_listPfiiPiS0_S0_f_param_0];
	ld.param.u32 	%r37, [_Z22compute_adjacency_listPfiiPiS0_S0_f_param_1];
	ld.param.u32 	%r38, [_Z22compute_adjacency_listPfiiPiS0_S0_f_param_2];
	ld.param.u64 	%rd7, [_Z22compute_adjacency_listPfiiPiS0_S0_f_param_3];
	ld.param.u64 	%rd8, [_Z22compute_adjacency_listPfiiPiS0_S0_f_param_4];
	ld.param.u64 	%rd10, [_Z22compute_adjacency_listPfiiPiS0_S0_f_param_5];
	ld.param.f32 	%f9, [_Z22compute_adjacency_listPfiiPiS0_S0_f_param_6];
	cvta.to.global.u64 	%rd1, %rd9;
	cvta.to.global.u64 	%rd2, %rd10;
	mov.u32 	%r39, %ntid.x;
	mov.u32 	%r40, %ctaid.x;
	mov.u32 	%r1, %tid.x;
	mad.lo.s32 	%r2, %r39, %r40, %r1;
	setp.ge.s32 	%p1, %r2, %r38;
	@%p1 bra 	$L__BB1_31;
	cvta.to.global.u64 	%rd11, %rd8;
	cvta.to.global.u64 	%rd12, %rd7;
	mul.wide.s32 	%rd13, %r2, 4;
	add.s64 	%rd14, %rd11, %rd13;
	ld.global.u32 	%r3, [%rd14];
	add.s64 	%rd15, %rd12, %rd13;
	ld.global.u32 	%r4, [%rd15];
	setp.lt.s32 	%p2, %r37, 1;
	@%p2 bra 	$L__BB1_14;
	mul.lo.s32 	%r5, %r37, %r1;
	and.b32  	%r6, %r37, 15;
	setp.lt.u32 	%p3, %r37, 16;
	mov.b32 	%r83, 0;
	@%p3 bra 	$L__BB1_5;
	and.b32  	%r83, %r37, 2147483632;
	mov.b32 	%r93, 0;
	mul.wide.s32 	%rd18, %r38, 4;
$L__BB1_4:
	.pragma "nounroll";
	mad.lo.s32 	%r43, %r93, %r38, %r2;
	mul.wide.s32 	%rd16, %r43, 4;
	add.s64 	%rd17, %rd1, %rd16;
	ld.global.f32 	%f10, [%rd17];
	add.s32 	%r44, %r93, %r5;
	shl.b32 	%r45, %r44, 2;
	mov.u32 	%r46, coordinates;
	add.s32 	%r47, %r46, %r45;
	st.shared.f32 	[%r47], %f10;
	add.s64 	%rd19, %rd17, %rd18;
	ld.global.f32 	%f11, [%rd19];
	st.shared.f32 	[%r47+4], %f11;
	add.s64 	%rd20, %rd19, %rd18;
	ld.global.f32 	%f12, [%rd20];
	st.shared.f32 	[%r47+8], %f12;
	add.s64 	%rd21, %rd20, %rd18;
	ld.global.f32 	%f13, [%rd21];
	st.shared.f32 	[%r47+12], %f13;
	add.s64 	%rd22, %rd21, %rd18;
	ld.global.f32 	%f14, [%rd22];
	st.shared.f32 	[%r47+16], %f14;
	add.s64 	%rd23, %rd22, %rd18;
	ld.global.f32 	%f15, [%rd23];
	st.shared.f32 	[%r47+20], %f15;
	add.s64 	%rd24, %rd23, %rd18;
	ld.global.f32 	%f16, [%rd24];
	st.shared.f32 	[%r47+24], %f16;
	add.s64 	%rd25, %rd24, %rd18;
	ld.global.f32 	%f17, [%rd25];
	st.shared.f32 	[%r47+28], %f17;
	add.s64 	%rd26, %rd25, %rd18;
	ld.global.f32 	%f18, [%rd26];
	st.shared.f32 	[%r47+32], %f18;
	add.s64 	%rd27, %rd26, %rd18;
	ld.global.f32 	%f19, [%rd27];
	st.shared.f32 	[%r47+36], %f19;
	add.s64 	%rd28, %rd27, %rd18;
	ld.global.f32 	%f20, [%rd28];
	st.shared.f32 	[%r47+40], %f20;
	add.s64 	%rd29, %rd28, %rd18;
	ld.global.f32 	%f21, [%rd29];
	st.shared.f32 	[%r47+44], %f21;
	add.s64 	%rd30, %rd29, %rd18;
	ld.global.f32 	%f22, [%rd30];
	st.shared.f32 	[%r47+48], %f22;
	add.s64 	%rd31, %rd30, %rd18;
	ld.global.f32 	%f23, [%rd31];
	st.shared.f32 	[%r47+52], %f23;
	add.s64 	%rd32, %rd31, %rd18;
	ld.global.f32 	%f24, [%rd32];
	st.shared.f32 	[%r47+56], %f24;
	add.s64 	%rd33, %rd32, %rd18;
	ld.global.f32 	%f25, [%rd33];
	st.shared.f32 	[%r47+60], %f25;
	add.s32 	%r93, %r93, 16;
	setp.eq.s32 	%p4, %r93, %r83;
	@%p4 bra 	$L__BB1_5;
	bra.uni 	$L__BB1_4;
$L__BB1_5:
	setp.eq.s32 	%p5, %r6, 0;
	@%p5 bra 	$L__BB1_14;
	and.b32  	%r9, %r37, 7;
	setp.lt.u32 	%p6, %r6, 8;
	@%p6 bra 	$L__BB1_8;
	mad.lo.s32 	%r48, %r83, %r38, %r2;
	mul.wide.s32 	%rd34, %r48, 4;
	add.s64 	%rd35, %rd1, %rd34;
	ld.global.f32 	%f26, [%rd35];
	add.s32 	%r49, %r83, %r5;
	shl.b32 	%r50, %r49, 2;
	mov.u32 	%r51, coordinates;
	add.s32 	%r52, %r51, %r50;
	st.shared.f32 	[%r52], %f26;
	mul.wide.s32 	%rd36, %r38, 4;
	add.s64 	%rd37, %rd35, %rd36;
	ld.global.f32 	%f27, [%rd37];
	st.shared.f32 	[%r52+4], %f27;
	add.s64 	%rd38, %rd37, %rd36;
	ld.global.f32 	%f28, [%rd38];
	st.shared.f32 	[%r52+8], %f28;
	add.s64 	%rd39, %rd38, %rd36;
	ld.global.f32 	%f29, [%rd39];
	st.shared.f32 	[%r52+12], %f29;
	add.s64 	%rd40, %rd39, %rd36;
	ld.global.f32 	%f30, [%rd40];
	st.shared.f32 	[%r52+16], %f30;
	add.s64 	%rd41, %rd40, %rd36;
	ld.global.f32 	%f31, [%rd41];
	st.shared.f32 	[%r52+20], %f31;
	add.s64 	%rd42, %rd41, %rd36;
	ld.global.f32 	%f32, [%rd42];
	st.shared.f32 	[%r52+24], %f32;
	add.s64 	%rd43, %rd42, %rd36;
	ld.global.f32 	%f33, [%rd43];
	st.shared.f32 	[%r52+28], %f33;
	add.s32 	%r83, %r83, 8;
$L__BB1_8:
	setp.eq.s32 	%p7, %r9, 0;
	@%p7 bra 	$L__BB1_14;
	and.b32  	%r12, %r37, 3;
	setp.lt.u32 	%p8, %r9, 4;
	@%p8 bra 	$L__BB1_11;
	mad.lo.s32 	%r53, %r83, %r38, %r2;
	mul.wide.s32 	%rd44, %r53, 4;
	add.s64 	%rd45, %rd1, %rd44;
	ld.global.f32 	%f34, [%rd45];
	add.s32 	%r54, %r83, %r5;
	shl.b32 	%r55, %r54, 2;
	mov.u32 	%r56, coordinates;
	add.s32 	%r57, %r56, %r55;
	st.shared.f32 	[%r57], %f34;
	mul.wide.s32 	%rd46, %r38, 4;
	add.s64 	%rd47, %rd45, %rd46;
	ld.global.f32 	%f35, [%rd47];
	st.shared.f32 	[%r57+4], %f35;
	add.s64 	%rd48, %rd47, %rd46;
	ld.global.f32 	%f36, [%rd48];
	st.shared.f32 	[%r57+8], %f36;
	add.s64 	%rd49, %rd48, %rd46;
	ld.global.f32 	%f37, [%rd49];
	st.shared.f32 	[%r57+12], %f37;
	add.s32 	%r83, %r83, 4;
$L__BB1_11:
	setp.eq.s32 	%p9, %r12, 0;
	@%p9 bra 	$L__BB1_14;
	mov.b32 	%r87, 0;
	mov.u32 	%r62, coordinates;
$L__BB1_13:
	.pragma "nounroll";
	mad.lo.s32 	%r59, %r83, %r38, %r2;
	mul.wide.s32 	%rd50, %r59, 4;
	add.s64 	%rd51, %rd1, %rd50;
	ld.global.f32 	%f38, [%rd51];
	add.s32 	%r60, %r83, %r5;
	shl.b32 	%r61, %r60, 2;
	add.s32 	%r63, %r62, %r61;
	st.shared.f32 	[%r63], %f38;
	add.s32 	%r83, %r83, 1;
	add.s32 	%r87, %r87, 1;
	setp.ne.s32 	%p10, %r87, %r12;
	@%p10 bra 	$L__BB1_13;
$L__BB1_14:
	min.s32 	%r64, %r38, %r4;
	setp.lt.s32 	%p11, %r64, 1;
	@%p11 bra 	$L__BB1_31;
	setp.lt.s32 	%p12, %r37, 1;
	@%p12 bra 	$L__BB1_27;
	neg.s32 	%r19, %r37;
	mul.wide.u32 	%rd3, %r38, 4;
	mul.lo.s32 	%r68, %r1, %r37;
	shl.b32 	%r69, %r68, 2;
	mov.u32 	%r70, coordinates;
	add.s32 	%r20, %r70, %r69;
	mov.b32 	%r88, 0;
	mov.u32 	%r89, %r88;
$L__BB1_17:
	mul.wide.u32 	%rd54, %r88, 4;
	add.s64 	%rd57, %rd1, %rd54;
	mov.f32 	%f99, 0f00000000;
	mov.u32 	%r90, %r20;
	mov.u32 	%r91, %r19;
$L__BB1_18:
	ld.shared.f32 	%f41, [%r90];
	ld.global.f32 	%f42, [%rd57];
	sub.f32 	%f2, %f41, %f42;
	abs.f32 	%f3, %f2;
	setp.eq.f32 	%p17, %f2, 0f3F800000;
	mov.f32 	%f100, 0f3F800000;
	@%p17 bra 	$L__BB1_23;
	setp.nan.f32 	%p18, %f3, %f3;
	@%p18 bra 	$L__BB1_22;
	setp.lt.f32 	%p19, %f3, 0f00800000;
	mul.f32 	%f43, %f3, 0f4B800000;
	selp.f32 	%f44, %f43, %f3, %p19;
	mov.b32 	%r71, %f44;
	add.s32 	%r72, %r71, -1060439283;
	and.b32  	%r73, %r72, -8388608;
	sub.s32 	%r74, %r71, %r73;
	mov.b32 	%f45, %r74;
	cvt.rn.f32.s32 	%f46, %r73;
	selp.f32 	%f47, 0fC1C00000, 0f00000000, %p19;
	fma.rn.f32 	%f48, %f46, 0f34000000, %f47;
	add.f32 	%f49, %f45, 0fBF800000;
	add.f32 	%f50, %f45, 0f3F800000;
	rcp.approx.ftz.f32 	%f51, %f50;
	add.f32 	%f52, %f49, %f49;
	mul.f32 	%f53, %f52, %f51;
	mul.f32 	%f54, %f53, %f53;
	neg.f32 	%f55, %f53;
	sub.f32 	%f56, %f49, %f53;
	add.f32 	%f57, %f56, %f56;
	fma.rn.f32 	%f58, %f55, %f49, %f57;
	mul.rn.f32 	%f59, %f51, %f58;
	fma.rn.f32 	%f60, %f54, 0f3A2C32E4, 0f3B52E7DB;
	fma.rn.f32 	%f61, %f60, %f54, 0f3C93BB73;
	fma.rn.f32 	%f62, %f61, %f54, 0f3DF6384F;
	mul.rn.f32 	%f63, %f62, %f54;
	fma.rn.f32 	%f64, %f53, 0f3FB8AA3B, %f48;
	mul.f32 	%f65, %f63, 0f40400000;
	sub.f32 	%f66, %f48, %f64;
	fma.rn.f32 	%f67, %f53, 0f3FB8AA3B, %f66;
	fma.rn.f32 	%f68, %f59, 0f3FB8AA3B, %f67;
	fma.rn.f32 	%f69, %f53, 0f32A55E34, %f68;
	fma.rn.f32 	%f70, %f65, %f59, %f69;
	fma.rn.f32 	%f71, %f63, %f53, %f70;
	add.rn.f32 	%f72, %f64, %f71;
	mov.f32 	%f73, 0f40000000;
	mul.rn.f32 	%f74, %f72, %f73;
	cvt.rni.f32.f32 	%f75, %f74;
	sub.f32 	%f76, %f74, %f75;
	neg.f32 	%f77, %f74;
	fma.rn.f32 	%f78, %f72, 0f40000000, %f77;
	neg.f32 	%f79, %f64;
	add.rn.f32 	%f80, %f72, %f79;
	neg.f32 	%f81, %f80;
	add.rn.f32 	%f82, %f71, %f81;
	fma.rn.f32 	%f83, %f82, 0f40000000, %f78;
	add.f32 	%f84, %f76, %f83;
	setp.gt.f32 	%p20, %f75, 0f00000000;
	selp.b32 	%r75, 0, -2097152000, %p20;
	setp.neu.f32 	%p21, %f2, 0f00000000;
	setp.neu.f32 	%p22, %f3, 0f7F800000;
	setp.lt.f32 	%p23, %f74, 0f00000000;
	selp.f32 	%f85, 0f00000000, 0f7F800000, %p23;
	abs.f32 	%f86, %f74;
	setp.gt.f32 	%p24, %f86, 0f43180000;
	cvt.rzi.s32.f32 	%r76, %f75;
	shl.b32 	%r77, %r76, 23;
	sub.s32 	%r78, %r77, %r75;
	mov.b32 	%f87, %r78;
	add.s32 	%r79, %r75, 2130706432;
	mov.b32 	%f88, %r79;
	fma.rn.f32 	%f89, %f84, 0f391FCB8E, 0f3AAF85ED;
	fma.rn.f32 	%f90, %f89, %f84, 0f3C1D9856;
	fma.rn.f32 	%f91, %f90, %f84, 0f3D6357BB;
	fma.rn.f32 	%f92, %f91, %f84, 0f3E75FDEC;
	fma.rn.f32 	%f93, %f92, %f84, 0f3F317218;
	fma.rn.f32 	%f94, %f93, %f84, 0f3F800000;
	mul.f32 	%f95, %f94, %f88;
	mul.f32 	%f96, %f95, %f87;
	selp.f32 	%f100, %f85, %f96, %p24;
	and.pred  	%p25, %p21, %p22;
	@%p25 bra 	$L__BB1_23;
	add.f32 	%f97, %f2, %f2;
	mov.b32 	%r80, %f97;
	and.b32  	%r81, %r80, 2147483647;
	mov.b32 	%f100, %r81;
	bra.uni 	$L__BB1_23;
$L__BB1_22:
	mov.f32 	%f98, 0f40000000;
	add.rn.f32 	%f100, %f2, %f98;
$L__BB1_23:
	add.f32 	%f99, %f99, %f100;
	add.s32 	%r91, %r91, 1;
	setp.eq.s32 	%p26, %r91, 0;
	add.s64 	%rd57, %rd57, %rd3;
	add.s32 	%r90, %r90, 4;
	@%p26 bra 	$L__BB1_24;
	bra.uni 	$L__BB1_18;
$L__BB1_24:
	setp.lt.f32 	%p27, %f99, %f9;
	@%p27 bra 	$L__BB1_25;
	bra.uni 	$L__BB1_26;
$L__BB1_25:
	add.s32 	%r82, %r89, %r3;
	mul.wide.s32 	%rd55, %r82, 4;
	add.s64 	%rd56, %rd2, %rd55;
	st.global.u32 	[%rd56], %r88;
	add.s32 	%r89, %r89, 1;
$L__BB1_26:
	add.s32 	%r88, %r88, 1;
	setp.ge.s32 	%p28, %r88, %r38;
	setp.ge.s32 	%p29, %r89, %r4;
	or.pred  	%p30, %p28, %p29;
	@%p30 bra 	$L__BB1_31;
	bra.uni 	$L__BB1_17;
$L__BB1_27:
	mov.b32 	%r94, 0;
	mov.u32 	%r96, %r94;
$L__BB1_28:
	setp.leu.f32 	%p13, %f9, 0f00000000;
	@%p13 bra 	$L__BB1_30;
	add.s32 	%r66, %r96, %r3;
	mul.wide.s32 	%rd52, %r66, 4;
	add.s64 	%rd53, %rd2, %rd52;
	st.global.u32 	[%rd53], %r94;
	add.s32 	%r96, %r96, 1;
$L__BB1_30:
	add.s32 	%r94, %r94, 1;
	setp.lt.s32 	%p14, %r94, %r38;
	setp.lt.s32 	%p15, %r96, %r4;
	and.pred  	%p16, %p14, %p15;
	@%p16 bra 	$L__BB1_28;
$L__BB1_31:
	ret;

}
	// .globl	_Z10kernel_bfsPiS_iS_S_S_
.visible .entry _Z10kernel_bfsPiS_iS_S_S_(
	.param .u64 .ptr .align 1 _Z10kernel_bfsPiS_iS_S_S__param_0,
	.param .u64 .ptr .align 1 _Z10kernel_bfsPiS_iS_S_S__param_1,
	.param .u32 _Z10kernel_bfsPiS_iS_S_S__param_2,
	.param .u64 .ptr .align 1 _Z10kernel_bfsPiS_iS_S_S__param_3,
	.param .u64 .ptr .align 1 _Z10kernel_bfsPiS_iS_S_S__param_4,
	.param .u64 .ptr .align 1 _Z10kernel_bfsPiS_iS_S_S__param_5
)
{
	.reg .pred 	%p<6>;
	.reg .b32 	%r<24>;
	.reg .b64 	%rd<23>;

	ld.param.u64 	%rd9, [_Z10kernel_bfsPiS_iS_S_S__param_0];
	ld.param.u64 	%rd10, [_Z10kernel_bfsPiS_iS_S_S__param_1];
	ld.param.u32 	%r10, [_Z10kernel_bfsPiS_iS_S_S__param_2];
	ld.param.u64 	%rd6, [_Z10kernel_bfsPiS_iS_S_S__param_3];
	ld.param.u64 	%rd7, [_Z10kernel_bfsPiS_iS_S_S__param_4];
	ld.param.u64 	%rd8, [_Z10kernel_bfsPiS_iS_S_S__param_5];
	cvta.to.global.u64 	%rd1, %rd10;
	cvta.to.global.u64 	%rd2, %rd9;
	mov.u32 	%r11, %ntid.x;
	mov.u32 	%r12, %ctaid.x;
	mov.u32 	%r13, %tid.x;
	mad.lo.s32 	%r1, %r11, %r12, %r13;
	setp.ge.s32 	%p1, %r1, %r10;
	@%p1 bra 	$L__BB2_7;
	mul.wide.s32 	%rd11, %r1, 4;
	add.s64 	%rd3, %rd2, %rd11;
	ld.global.u32 	%r14, [%rd3];
	setp.eq.s32 	%p2, %r14, 0;
	@%p2 bra 	$L__BB2_7;
	mov.b32 	%r15, 0;
	st.global.u32 	[%rd3], %r15;
	add.s64 	%rd13, %rd1, %rd11;
	mov.b32 	%r16, 1;
	st.global.u32 	[%rd13], %r16;
	cvta.to.global.u64 	%rd14, %rd7;
	add.s64 	%rd15, %rd14, %rd11;
	ld.global.u32 	%r2, [%rd15];
	cvta.to.global.u64 	%rd16, %rd6;
	add.s64 	%rd4, %rd16, %rd11;
	ld.global.u32 	%r23, [%rd4];
	setp.lt.s32 	%p3, %r23, 1;
	@%p3 bra 	$L__BB2_7;
	cvta.to.global.u64 	%rd5, %rd8;
	mov.b32 	%r22, 0;
$L__BB2_4:
	add.s32 	%r18, %r22, %r2;
	mul.wide.s32 	%rd17, %r18, 4;
	add.s64 	%rd18, %rd5, %rd17;
	ld.global.u32 	%r6, [%rd18];
	mul.wide.s32 	%rd19, %r6, 4;
	add.s64 	%rd20, %rd1, %rd19;
	ld.global.u32 	%r19, [%rd20];
	setp.ne.s32 	%p4, %r19, 0;
	@%p4 bra 	$L__BB2_6;
	add.s64 	%rd22, %rd2, %rd19;
	mov.b32 	%r20, 1;
	st.global.u32 	[%rd22], %r20;
	ld.global.u32 	%r23, [%rd4];
$L__BB2_6:
	add.s32 	%r22, %r22, 1;
	setp.lt.s32 	%p5, %r22, %r23;
	@%p5 bra 	$L__BB2_4;
$L__BB2_7:
	ret;

}
	// .globl	_Z18cluster_assignmentPiS_ii
.visible .entry _Z18cluster_assignmentPiS_ii(
	.param .u64 .ptr .align 1 _Z18cluster_assignmentPiS_ii_param_0,
	.param .u64 .ptr .align 1 _Z18cluster_assignmentPiS_ii_param_1,
	.param .u32 _Z18cluster_assignmentPiS_ii_param_2,
	.param .u32 _Z18cluster_assignmentPiS_ii_param_3
)
{
	.reg .pred 	%p<4>;
	.reg .b32 	%r<9>;
	.reg .b64 	%rd<9>;

	ld.param.u64 	%rd2, [_Z18cluster_assignmentPiS_ii_param_0];
	ld.param.u64 	%rd3, [_Z18cluster_assignmentPiS_ii_param_1];
	ld.param.u32 	%r3, [_Z18cluster_assignmentPiS_ii_param_2];
	ld.param.u32 	%r2, [_Z18cluster_assignmentPiS_ii_param_3];
	mov.u32 	%r4, %ntid.x;
	mov.u32 	%r5, %ctaid.x;
	mov.u32 	%r6, %tid.x;
	mad.lo.s32 	%r1, %r4, %r5, %r6;
	setp.ge.s32 	%p1, %r1, %r3;
	@%p1 bra 	$L__BB3_4;
	cvta.to.global.u64 	%rd4, %rd2;
	mul.wide.s32 	%rd5, %r1, 4;
	add.s64 	%rd6, %rd4, %rd5;
	ld.global.u32 	%r7, [%rd6];
	setp.ne.s32 	%p2, %r7, 1;
	@%p2 bra 	$L__BB3_4;
	cvta.to.global.u64 	%rd7, %rd3;
	add.s64 	%rd1, %rd7, %rd5;
	ld.global.u32 	%r8, [%rd1];
	setp.ne.s32 	%p3, %r8, 0;
	@%p3 bra 	$L__BB3_4;
	st.global.u32 	[%rd1], %r2;
$L__BB3_4:
	ret;

}
	// .globl	_ZN3cub18CUB_300001_SM_10006detail11EmptyKernelIvEEvv
.visible .entry _ZN3cub18CUB_300001_SM_10006detail11EmptyKernelIvEEvv()
{


	ret;

}


// ===== COMPILED SASS (sm_100) =====

	.target	sm_100

	.elftype	@"ET_EXEC"


//--------------------- .note.nv.tkinfo           --------------------------
	.section	.note.nv.tkinfo,"",@"SHT_NOTE"
	.sectionflags	@"SHF_NOTE_NV_TKINFO"
	.tkinfo
        /*0018*/ 	.word	0x00000002
        /*0030*/ 	.string	""
        /*0030*/ 	.string	"ptxas"
        /*0030*/ 	.string	"Cuda compilation tools, release 13.0, V13.0.88"
        /*0030*/ 	.string	"Build cuda_13.0.r13.0/compiler.36424714_0"
        /*0030*/ 	.string	"-arch sm_100 -m 64 "



//--------------------- .note.nv.cuinfo           --------------------------
	.section	.note.nv.cuinfo,"",@"SHT_NOTE"
	.sectionflags	@"SHF_NOTE_NV_CUINFO"
        /*0018*/ 	.short	0x0002
        /*001a*/ 	.short	0x0064
        /*001c*/ 	.short	0x0082
	.zero		2


//--------------------- .nv.info                  --------------------------
	.section	.nv.info,"",@"SHT_CUDA_INFO"
	.align	4


	//----- nvinfo : EIATTR_REGCOUNT
	.align		4
        /*0000*/ 	.byte	0x04, 0x2f
        /*0002*/ 	.short	(.L_44 - .L_43)
	.align		4
.L_43:
        /*0004*/ 	.word	index@(_Z15compute_degreesPfiiPif)
        /*0008*/ 	.word	0x00000020


	//----- nvinfo : EIATTR_FRAME_SIZE
	.align		4
.L_44:
        /*000c*/ 	.byte	0x04, 0x11
        /*000e*/ 	.short	(.L_46 - .L_45)
	.align		4
.L_45:
        /*0010*/ 	.word	index@(_Z15compute_degreesPfiiPif)
        /*0014*/ 	.word	0x00000000


	//----- nvinfo : EIATTR_REGCOUNT
	.align		4
.L_46:
        /*0018*/ 	.byte	0x04, 0x2f
        /*001a*/ 	.short	(.L_48 - .L_47)
	.align		4
.L_47:
        /*001c*/ 	.word	index@(_Z22compute_adjacency_listPfiiPiS0_S0_f)
        /*0020*/ 	.word	0x00000020


	//----- nvinfo : EIATTR_FRAME_SIZE
	.align		4
.L_48:
        /*0024*/ 	.byte	0x04, 0x11
        /*0026*/ 	.short	(.L_50 - .L_49)
	.align		4
.L_49:
        /*0028*/ 	.word	index@(_Z22compute_adjacency_listPfiiPiS0_S0_f)
        /*002c*/ 	.word	0x00000000


	//----- nvinfo : EIATTR_REGCOUNT
	.align		4
.L_50:
        /*0030*/ 	.byte	0x04, 0x2f
        /*0032*/ 	.short	(.L_52 - .L_51)
	.align		4
.L_51:
        /*0034*/ 	.word	index@(_Z10kernel_bfsPiS_iS_S_S_)
        /*0038*/ 	.word	0x00000012


	//----- nvinfo : EIATTR_FRAME_SIZE
	.align		4
.L_52:
        /*003c*/ 	.byte	0x04, 0x11
        /*003e*/ 	.short	(.L_54 - .L_53)
	.align		4
.L_53:
        /*0040*/ 	.word	index@(_Z10kernel_bfsPiS_iS_S_S_)
        /*0044*/ 	.word	0x00000000


	//----- nvinfo : EIATTR_REGCOUNT
	.align		4
.L_54:
        /*0048*/ 	.byte	0x04, 0x2f
        /*004a*/ 	.short	(.L_56 - .L_55)
	.align		4
.L_55:
        /*004c*/ 	.word	index@(_Z18cluster_assignmentPiS_ii)
        /*0050*/ 	.word	0x00000008


	//----- nvinfo : EIATTR_FRAME_SIZE
	.align		4
.L_56:
        /*0054*/ 	.byte	0x04, 0x11
        /*0056*/ 	.short	(.L_58 - .L_57)
	.align		4
.L_57:
        /*0058*/ 	.word	index@(_Z18cluster_assignmentPiS_ii)
        /*005c*/ 	.word	0x00000000


	//----- nvinfo : EIATTR_REGCOUNT
	.align		4
.L_58:
        /*0060*/ 	.byte	0x04, 0x2f
        /*0062*/ 	.short	(.L_60 - .L_59)
	.align		4
.L_59:
        /*0064*/ 	.word	index@(_ZN3cub18CUB_300001_SM_10006detail11EmptyKernelIvEEvv)
        /*0068*/ 	.word	0x00000004


	//----- nvinfo : EIATTR_FRAME_SIZE
	.align		4
.L_60:
        /*006c*/ 	.byte	0x04, 0x11
        /*006e*/ 	.short	(.L_62 - .L_61)
	.align		4
.L_61:
        /*0070*/ 	.word	index@(_ZN3cub18CUB_300001_SM_10006detail11EmptyKernelIvEEvv)
        /*0074*/ 	.word	0x00000000


	//----- nvinfo : EIATTR_MIN_STACK_SIZE
	.align		4
.L_62:
        /*0078*/ 	.byte	0x04, 0x12
        /*007a*/ 	.short	(.L_64 - .L_63)
	.align		4
.L_63:
        /*007c*/ 	.word	index@(_ZN3cub18CUB_300001_SM_10006detail11EmptyKernelIvEEvv)
        /*0080*/ 	.word	0x00000000


	//----- nvinfo : EIATTR_MIN_STACK_SIZE
	.align		4
.L_64:
        /*0084*/ 	.byte	0x04, 0x12
        /*0086*/ 	.short	(.L_66 - .L_65)
	.align		4
.L_65:
        /*0088*/ 	.word	index@(_Z18cluster_assignmentPiS_ii)
        /*008c*/ 	.word	0x00000000


	//----- nvinfo : EIATTR_MIN_STACK_SIZE
	.align		4
.L_66:
        /*0090*/ 	.byte	0x04, 0x12
        /*0092*/ 	.short	(.L_68 - .L_67)
	.align		4
.L_67:
        /*0094*/ 	.word	index@(_Z10kernel_bfsPiS_iS_S_S_)
        /*0098*/ 	.word	0x00000000


	//----- nvinfo : EIATTR_MIN_STACK_SIZE
	.align		4
.L_68:
        /*009c*/ 	.byte	0x04, 0x12
        /*009e*/ 	.short	(.L_70 - .L_69)
	.align		4
.L_69:
        /*00a0*/ 	.word	index@(_Z22compute_adjacency_listPfiiPiS0_S0_f)
        /*00a4*/ 	.word	0x00000000


	//----- nvinfo : EIATTR_MIN_STACK_SIZE
	.align		4
.L_70:
        /*00a8*/ 	.byte	0x04, 0x12
        /*00aa*/ 	.short	(.L_72 - .L_71)
	.align		4
.L_71:
        /*00ac*/ 	.word	index@(_Z15compute_degreesPfiiPif)
        /*00b0*/ 	.word	0x00000000
.L_72:


//--------------------- .nv.compat                --------------------------
	.section	.nv.compat,"",@"SHT_CUDA_COMPAT_INFO"
	.align	4
        /*0000*/ 	.byte	0x02, 0x09, 0x00, 0x00, 0x02, 0x02, 0x01, 0x00, 0x02, 0x05, 0x05, 0x00, 0x03, 0x07, 0x01, 0x01
        /*0010*/ 	.byte	0x02, 0x03, 0x00, 0x00, 0x02, 0x06, 0x01, 0x00, 0x04, 0x0b, 0x08, 0x00, 0x01, 0x00, 0x00, 0x00
        /*0020*/ 	.byte	0x00, 0x00, 0x00, 0x00


//--------------------- .nv.info._ZN3cub18CUB_300001_SM_10006detail11EmptyKernelIvEEvv --------------------------
	.section	.nv.info._ZN3cub18CUB_300001_SM_10006detail11EmptyKernelIvEEvv,"",@"SHT_CUDA_INFO"
	.sectionflags	@""
	.align	4


	//----- nvinfo : EIATTR_CUDA_API_VERSION
	.align		4
        /*0000*/ 	.byte	0x04, 0x37
        /*0002*/ 	.short	(.L_74 - .L_73)
.L_73:
        /*0004*/ 	.word	0x00000082


	//----- nvinfo : EIATTR_SPARSE_MMA_MASK
	.align		4
.L_74:
        /*0008*/ 	.byte	0x03, 0x50
        /*000a*/ 	.short	0x0000


	//----- nvinfo : EIATTR_MAXREG_COUNT
	.align		4
        /*000c*/ 	.byte	0x03, 0x1b
        /*000e*/ 	.short	0x00ff


	//----- nvinfo : EIATTR_MERCURY_ISA_VERSION
	.align		4
        /*0010*/ 	.byte	0x03, 0x5f
        /*0012*/ 	.short	0x0101


	//----- nvinfo : EIATTR_VRC_CTA_INIT_COUNT
	.align		4
        /*0014*/ 	.byte	0x02, 0x4a
	.zero		1
	.zero		1


	//----- nvinfo : EIATTR_EXIT_INSTR_OFFSETS
	.align		4
        /*0018*/ 	.byte	0x04, 0x1c
        /*001a*/ 	.short	(.L_76 - .L_75)


	//   ....[0]....
.L_75:
        /*001c*/ 	.word	0x00000010


	//----- nvinfo : EIATTR_SW_WAR
	.align		4
.L_76:
        /*0020*/ 	.byte	0x04, 0x36
        /*0022*/ 	.short	(.L_78 - .L_77)
.L_77:
        /*0024*/ 	.word	0x00000008
.L_78:


//--------------------- .nv.info._Z18cluster_assignmentPiS_ii --------------------------
	.section	.nv.info._Z18cluster_assignmentPiS_ii,"",@"SHT_CUDA_INFO"
	.sectionflags	@""
	.align	4


	//----- nvinfo : EIATTR_CUDA_API_VERSION
	.align		4
        /*0000*/ 	.byte	0x04, 0x37
        /*0002*/ 	.short	(.L_80 - .L_79)
.L_79:
        /*0004*/ 	.word	0x00000082


	//----- nvinfo : EIATTR_KPARAM_INFO
	.align		4
.L_80:
        /*0008*/ 	.byte	0x04, 0x17
        /*000a*/ 	.short	(.L_82 - .L_81)
.L_81:
        /*000c*/ 	.word	0x00000000
        /*0010*/ 	.short	0x0003
        /*0012*/ 	.short	0x0014
        /*0014*/ 	.byte	0x00, 0xf0, 0x11, 0x00


	//----- nvinfo : EIATTR_KPARAM_INFO
	.align		4
.L_82:
        /*0018*/ 	.byte	0x04, 0x17
        /*001a*/ 	.short	(.L_84 - .L_83)
.L_83:
        /*001c*/ 	.word	0x00000000
        /*0020*/ 	.short	0x0002
        /*0022*/ 	.short	0x0010
        /*0024*/ 	.byte	0x00, 0xf0, 0x11, 0x00


	//----- nvinfo : EIATTR_KPARAM_INFO
	.align		4
.L_84:
        /*0028*/ 	.byte	0x04, 0x17
        /*002a*/ 	.short	(.L_86 - .L_85)
.L_85:
        /*002c*/ 	.word	0x00000000
        /*0030*/ 	.short	0x0001
        /*0032*/ 	.short	0x0008
        /*0034*/ 	.byte	0x00, 0xf5, 0x21, 0x00


	//----- nvinfo : EIATTR_KPARAM_INFO
	.align		4
.L_86:
        /*0038*/ 	.byte	0x04, 0x17
        /*003a*/ 	.short	(.L_88 - .L_87)
.L_87:
        /*003c*/ 	.word	0x00000000
        /*0040*/ 	.short	0x0000
        /*0042*/ 	.short	0x0000
        /*0044*/ 	.byte	0x00, 0xf5, 0x21, 0x00


	//----- nvinfo : EIATTR_SPARSE_MMA_MASK
	.align		4
.L_88:
        /*0048*/ 	.byte	0x03, 0x50
        /*004a*/ 	.short	0x0000


	//----- nvinfo : EIATTR_MAXREG_COUNT
	.align		4
        /*004c*/ 	.byte	0x03, 0x1b
        /*004e*/ 	.short	0x00ff


	//----- nvinfo : EIATTR_MERCURY_ISA_VERSION
	.align		4
        /*0050*/ 	.byte	0x03, 0x5f
        /*0052*/ 	.short	0x0101


	//----- nvinfo : EIATTR_VRC_CTA_INIT_COUNT
	.align		4
        /*0054*/ 	.byte	0x02, 0x4a
	.zero		1
	.zero		1


	//----- nvinfo : EIATTR_EXIT_INSTR_OFFSETS
	.align		4
        /*0058*/ 	.byte	0x04, 0x1c
        /*005a*/ 	.short	(.L_90 - .L_89)


	//   ....[0]....
.L_89:
        /*005c*/ 	.word	0x00000070


	//   ....[1]....
        /*0060*/ 	.word	0x000000d0


	//   ....[2]....
        /*0064*/ 	.word	0x00000120


	//   ....[3]....
        /*0068*/ 	.word	0x00000150


	//----- nvinfo : EIATTR_CBANK_PARAM_SIZE
	.align		4
.L_90:
        /*006c*/ 	.byte	0x03, 0x19
        /*006e*/ 	.short	0x0018


	//----- nvinfo : EIATTR_PARAM_CBANK
	.align		4
        /*0070*/ 	.byte	0x04, 0x0a
        /*0072*/ 	.short	(.L_92 - .L_91)
	.align		4
.L_91:
        /*0074*/ 	.word	index@(.nv.constant0._Z18cluster_assignmentPiS_ii)
        /*0078*/ 	.short	0x0380
        /*007a*/ 	.short	0x0018


	//----- nvinfo : EIATTR_SW_WAR
	.align		4
.L_92:
        /*007c*/ 	.byte	0x04, 0x36
        /*007e*/ 	.short	(.L_94 - .L_93)
.L_93:
        /*0080*/ 	.word	0x00000008
.L_94:


//--------------------- .nv.info._Z10kernel_bfsPiS_iS_S_S_ --------------------------
	.section	.nv.info._Z10kernel_bfsPiS_iS_S_S_,"",@"SHT_CUDA_INFO"
	.sectionflags	@""
	.align	4


	//----- nvinfo : EIATTR_CUDA_API_VERSION
	.align		4
        /*0000*/ 	.byte	0x04, 0x37
        /*0002*/ 	.short	(.L_96 - .L_95)
.L_95:
        /*0004*/ 	.word	0x00000082


	//----- nvinfo : EIATTR_KPARAM_INFO
	.align		4
.L_96:
        /*0008*/ 	.byte	0x04, 0x17
        /*000a*/ 	.short	(.L_98 - .L_97)
.L_97:
        /*000c*/ 	.word	0x00000000
        /*0010*/ 	.short	0x0005
        /*0012*/ 	.short	0x0028
        /*0014*/ 	.byte	0x00, 0xf5, 0x21, 0x00


	//----- nvinfo : EIATTR_KPARAM_INFO
	.align		4
.L_98:
        /*0018*/ 	.byte	0x04, 0x17
        /*001a*/ 	.short	(.L_100 - .L_99)
.L_99:
        /*001c*/ 	.word	0x00000000
        /*0020*/ 	.short	0x0004
        /*0022*/ 	.short	0x0020
        /*0024*/ 	.byte	0x00, 0xf5, 0x21, 0x00


	//----- nvinfo : EIATTR_KPARAM_INFO
	.align		4
.L_100:
        /*0028*/ 	.byte	0x04, 0x17
        /*002a*/ 	.short	(.L_102 - .L_101)
.L_101:
        /*002c*/ 	.word	0x00000000
        /*0030*/ 	.short	0x0003
        /*0032*/ 	.short	0x0018
        /*0034*/ 	.byte	0x00, 0xf5, 0x21, 0x00


	//----- nvinfo : EIATTR_KPARAM_INFO
	.align		4
.L_102:
        /*0038*/ 	.byte	0x04, 0x17
        /*003a*/ 	.short	(.L_104 - .L_103)
.L_103:
        /*003c*/ 	.word	0x00000000
        /*0040*/ 	.short	0x0002
        /*0042*/ 	.short	0x0010
        /*0044*/ 	.byte	0x00, 0xf0, 0x11, 0x00


	//----- nvinfo : EIATTR_KPARAM_INFO
	.align		4
.L_104:
        /*0048*/ 	.byte	0x04, 0x17
        /*004a*/ 	.short	(.L_106 - .L_105)
.L_105:
        /*004c*/ 	.word	0x00000000
        /*0050*/ 	.short	0x0001
        /*0052*/ 	.short	0x0008
        /*0054*/ 	.byte	0x00, 0xf5, 0x21, 0x00


	//----- nvinfo : EIATTR_KPARAM_INFO
	.align		4
.L_106:
        /*0058*/ 	.byte	0x04, 0x17
        /*005a*/ 	.short	(.L_108 - .L_107)
.L_107:
        /*005c*/ 	.word	0x00000000
        /*0060*/ 	.short	0x0000
        /*0062*/ 	.short	0x0000
        /*0064*/ 	.byte	0x00, 0xf5, 0x21, 0x00


	//----- nvinfo : EIATTR_SPARSE_MMA_MASK
	.align		4
.L_108:
        /*0068*/ 	.byte	0x03, 0x50
        /*006a*/ 	.short	0x0000


	//----- nvinfo : EIATTR_MAXREG_COUNT
	.align		4
        /*006c*/ 	.byte	0x03, 0x1b
        /*006e*/ 	.short	0x00ff


	//----- nvinfo : EIATTR_MERCURY_ISA_VERSION
	.align		4
        /*0070*/ 	.byte	0x03, 0x5f
        /*0072*/ 	.short	0x0101


	//----- nvinfo : EIATTR_VRC_CTA_INIT_COUNT
	.align		4
        /*0074*/ 	.byte	0x02, 0x4a
	.zero		1
	.zero		1


	//----- nvinfo : EIATTR_EXIT_INSTR_OFFSETS
	.align		4
        /*0078*/ 	.byte	0x04, 0x1c
        /*007a*/ 	.short	(.L_110 - .L_109)


	//   ....[0]....
.L_109:
        /*007c*/ 	.word	0x00000070


	//   ....[1]....
        /*0080*/ 	.word	0x000000d0


	//   ....[2]....
        /*0084*/ 	.word	0x00000190


	//   ....[3]....
        /*0088*/ 	.word	0x00000300


	//----- nvinfo : EIATTR_CRS_STACK_SIZE
	.align		4
.L_110:
        /*008c*/ 	.byte	0x04, 0x1e
        /*008e*/ 	.short	(.L_112 - .L_111)
.L_111:
        /*0090*/ 	.word	0x00000000


	//----- nvinfo : EIATTR_CBANK_PARAM_SIZE
	.align		4
.L_112:
        /*0094*/ 	.byte	0x03, 0x19
        /*0096*/ 	.short	0x0030


	//----- nvinfo : EIATTR_PARAM_CBANK
	.align		4
        /*0098*/ 	.byte	0x04, 0x0a
        /*009a*/ 	.short	(.L_114 - .L_113)
	.align		4
.L_113:
        /*009c*/ 	.word	index@(.nv.constant0._Z10kernel_bfsPiS_iS_S_S_)
        /*00a0*/ 	.short	0x0380
        /*00a2*/ 	.short	0x0030


	//----- nvinfo : EIATTR_SW_WAR
	.align		4
.L_114:
        /*00a4*/ 	.byte	0x04, 0x36
        /*00a6*/ 	.short	(.L_116 - .L_115)
.L_115:
        /*00a8*/ 	.word	0x00000008
.L_116:


//--------------------- .nv.info._Z22compute_adjacency_listPfiiPiS0_S0_f --------------------------
	.section	.nv.info._Z22compute_adjacency_listPfiiPiS0_S0_f,"",@"SHT_CUDA_INFO"
	.sectionflags	@""
	.align	4


	//----- nvinfo : EIATTR_CUDA_API_VERSION
	.align		4
        /*0000*/ 	.byte	0x04, 0x37
        /*0002*/ 	.short	(.L_118 - .L_117)
.L_117:
        /*0004*/ 	.word	0x00000082


	//----- nvinfo : EIATTR_KPARAM_INFO
	.align		4
.L_118:
        /*0008*/ 	.byte	0x04, 0x17
        /*000a*/ 	.short	(.L_120 - .L_119)
.L_119:
        /*000c*/ 	.word	0x00000000
        /*0010*/ 	.short	0x0006
        /*0012*/ 	.short	0x0028
        /*0014*/ 	.byte	0x00, 0xf0, 0x11, 0x00


	//----- nvinfo : EIATTR_KPARAM_INFO
	.align		4
.L_120:
        /*0018*/ 	.byte	0x04, 0x17
        /*001a*/ 	.short	(.L_122 - .L_121)
.L_121:
        /*001c*/ 	.word	0x00000000
        /*0020*/ 	.short	0x0005
        /*0022*/ 	.short	0x0020
        /*0024*/ 	.byte	0x00, 0xf5, 0x21, 0x00


	//----- nvinfo : EIATTR_KPARAM_INFO
	.align		4
.L_122:
        /*0028*/ 	.byte	0x04, 0x17
        /*002a*/ 	.short	(.L_124 - .L_123)
.L_123:
        /*002c*/ 	.word	0x00000000
        /*0030*/ 	.short	0x0004
        /*0032*/ 	.short	0x0018
        /*0034*/ 	.byte	0x00, 0xf5, 0x21, 0x00


	//----- nvinfo : EIATTR_KPARAM_INFO
	.align		4
.L_124:
        /*0038*/ 	.byte	0x04, 0x17
        /*003a*/ 	.short	(.L_126 - .L_125)
.L_125:
        /*003c*/ 	.word	0x00000000
        /*0040*/ 	.short	0x0003
        /*0042*/ 	.short	0x0010
        /*0044*/ 	.byte	0x00, 0xf5, 0x21, 0x00


	//----- nvinfo : EIATTR_KPARAM_INFO
	.align		4
.L_126:
        /*0048*/ 	.byte	0x04, 0x17
        /*004a*/ 	.short	(.L_128 - .L_127)
.L_127:
        /*004c*/ 	.word	0x00000000
        /*0050*/ 	.short	0x0002
        /*0052*/ 	.short	0x000c
        /*0054*/ 	.byte	0x00, 0xf0, 0x11, 0x00


	//----- nvinfo : EIATTR_KPARAM_INFO
	.align		4
.L_128:
        /*0058*/ 	.byte	0x04, 0x17
        /*005a*/ 	.short	(.L_130 - .L_129)
.L_129:
        /*005c*/ 	.word	0x00000000
        /*0060*/ 	.short	0x0001
        /*0062*/ 	.short	0x0008
        /*0064*/ 	.byte	0x00, 0xf0, 0x11, 0x00


	//----- nvinfo : EIATTR_KPARAM_INFO
	.align		4
.L_130:
        /*0068*/ 	.byte	0x04, 0x17
        /*006a*/ 	.short	(.L_132 - .L_131)
.L_131:
        /*006c*/ 	.word	0x00000000
        /*0070*/ 	.short	0x0000
        /*0072*/ 	.short	0x0000
        /*0074*/ 	.byte	0x00, 0xf5, 0x21, 0x00


	//----- nvinfo : EIATTR_SPARSE_MMA_MASK
	.align		4
.L_132:
        /*0078*/ 	.byte	0x03, 0x50
        /*007a*/ 	.short	0x0000


	//----- nvinfo : EIATTR_MAXREG_COUNT
	.align		4
        /*007c*/ 	.byte	0x03, 0x1b
        /*007e*/ 	.short	0x00ff


	//----- nvinfo : EIATTR_MERCURY_ISA_VERSION
	.align		4
        /*0080*/ 	.byte	0x03, 0x5f
        /*0082*/ 	.short	0x0101


	//----- nvinfo : EIATTR_VRC_CTA_INIT_COUNT
	.align		4
        /*0084*/ 	.byte	0x02, 0x4a
	.zero		1
	.zero		1


	//----- nvinfo : EIATTR_EXIT_INSTR_OFFSETS
	.align		4
        /*0088*/ 	.byte	0x04, 0x1c
        /*008a*/ 	.short	(.L_134 - .L_133)


	//   ....[0]....
.L_133:
        /*008c*/ 	.word	0x00000070


	//   ....[1]....
        /*0090*/ 	.word	0x00000a40


	//   ....[2]....
        /*0094*/ 	.word	0x000015e0


	//   ....[3]....
        /*0098*/ 	.word	0x000016c0


	//   ....[4]....
        /*009c*/ 	.word	0x00001700


	//----- nvinfo : EIATTR_CRS_STACK_SIZE
	.align		4
.L_134:
        /*00a0*/ 	.byte	0x04, 0x1e
        /*00a2*/ 	.short	(.L_136 - .L_135)
.L_135:
        /*00a4*/ 	.word	0x00000000


	//----- nvinfo : EIATTR_CBANK_PARAM_SIZE
	.align		4
.L_136:
        /*00a8*/ 	.byte	0x03, 0x19
        /*00aa*/ 	.short	0x002c


	//----- nvinfo : EIATTR_PARAM_CBANK
	.align		4
        /*00ac*/ 	.byte	0x04, 0x0a
        /*00ae*/ 	.short	(.L_138 - .L_137)
	.align		4
.L_137:
        /*00b0*/ 	.word	index@(.nv.constant0._Z22compute_adjacency_listPfiiPiS0_S0_f)
        /*00b4*/ 	.short	0x0380
        /*00b6*/ 	.short	0x002c


	//----- nvinfo : EIATTR_SW_WAR
	.align		4
.L_138:
        /*00b8*/ 	.byte	0x04, 0x36
        /*00ba*/ 	.short	(.L_140 - .L_139)
.L_139:
        /*00bc*/ 	.word	0x00000008
.L_140:


//--------------------- .nv.info._Z15compute_degreesPfiiPif --------------------------
	.section	.nv.info._Z15compute_degreesPfiiPif,"",@"SHT_CUDA_INFO"
	.sectionflags	@""
	.align	4


	//----- nvinfo : EIATTR_CUDA_API_VERSION
	.align		4
        /*0000*/ 	.byte	0x04, 0x37
        /*0002*/ 	.short	(.L_142 - .L_141)
.L_141:
        /*0004*/ 	.word	0x00000082


	//----- nvinfo : EIATTR_KPARAM_INFO
	.align		4
.L_142:
        /*0008*/ 	.byte	0x04, 0x17
        /*000a*/ 	.short	(.L_144 - .L_143)
.L_143:
        /*000c*/ 	.word	0x00000000
        /*0010*/ 	.short	0x0004
        /*0012*/ 	.short	0x0018
        /*0014*/ 	.byte	0x00, 0xf0, 0x11, 0x00


	//----- nvinfo : EIATTR_KPARAM_INFO
	.align		4
.L_144:
        /*0018*/ 	.byte	0x04, 0x17
        /*001a*/ 	.short	(.L_146 - .L_145)
.L_145:
        /*001c*/ 	.word	0x00000000
        /*0020*/ 	.short	0x0003
        /*0022*/ 	.short	0x0010
        /*0024*/ 	.byte	0x00, 0xf5, 0x21, 0x00


	//----- nvinfo : EIATTR_KPARAM_INFO
	.align		4
.L_146:
        /*0028*/ 	.byte	0x04, 0x17
        /*002a*/ 	.short	(.L_148 - .L_147)
.L_147:
        /*002c*/ 	.word	0x00000000
        /*0030*/ 	.short	0x0002
        /*0032*/ 	.short	0x000c
        /*0034*/ 	.byte	0x00, 0xf0, 0x11, 0x00


	//----- nvinfo : EIATTR_KPARAM_INFO
	.align		4
.L_148:
        /*0038*/ 	.byte	0x04, 0x17
        /*003a*/ 	.short	(.L_150 - .L_149)
.L_149:
        /*003c*/ 	.word	0x00000000
        /*0040*/ 	.short	0x0001
        /*0042*/ 	.short	0x0008
        /*0044*/ 	.byte	0x00, 0xf0, 0x11, 0x00


	//----- nvinfo : EIATTR_KPARAM_INFO
	.align		4
.L_150:
        /*0048*/ 	.byte	0x04, 0x17
        /*004a*/ 	.short	(.L_152 - .L_151)
.L_151:
        /*004c*/ 	.word	0x00000000
        /*0050*/ 	.short	0x0000
        /*0052*/ 	.short	0x0000
        /*0054*/ 	.byte	0x00, 0xf5, 0x21, 0x00


	//----- nvinfo : EIATTR_SPARSE_MMA_MASK
	.align		4
.L_152:
        /*0058*/ 	.byte	0x03, 0x50
        /*005a*/ 	.short	0x0000


	//----- nvinfo : EIATTR_MAXREG_COUNT
	.align		4
        /*005c*/ 	.byte	0x03, 0x1b
        /*005e*/ 	.short	0x00ff


	//----- nvinfo : EIATTR_MERCURY_ISA_VERSION
	.align		4
        /*0060*/ 	.byte	0x03, 0x5f
        /*0062*/ 	.short	0x0101


	//----- nvinfo : EIATTR_VRC_CTA_INIT_COUNT
	.align		4
        /*0064*/ 	.byte	0x02, 0x4a
	.zero		1
	.zero		1


	//----- nvinfo : EIATTR_EXIT_INSTR_OFFSETS
	.align		4
        /*0068*/ 	.byte	0x04, 0x1c
        /*006a*/ 	.short	(.L_154 - .L_153)


	//   ....[0]....
.L_153:
        /*006c*/ 	.word	0x00000070


	//   ....[1]....
        /*0070*/ 	.word	0x00001100


	//----- nvinfo : EIATTR_CRS_STACK_SIZE
	.align		4
.L_154:
        /*0074*/ 	.byte	0x04, 0x1e
        /*0076*/ 	.short	(.L_156 - .L_155)
.L_155:
        /*0078*/ 	.word	0x00000000


	//----- nvinfo : EIATTR_CBANK_PARAM_SIZE
	.align		4
.L_156:
        /*007c*/ 	.byte	0x03, 0x19
        /*007e*/ 	.short	0x001c


	//----- nvinfo : EIATTR_PARAM_CBANK
	.align		4
        /*0080*/ 	.byte	0x04, 0x0a
        /*0082*/ 	.short	(.L_158 - .L_157)
	.align		4
.L_157:
        /*0084*/ 	.word	index@(.nv.constant0._Z15compute_degreesPfiiPif)
        /*0088*/ 	.short	0x0380
        /*008a*/ 	.short	0x001c


	//----- nvinfo : EIATTR_SW_WAR
	.align		4
.L_158:
        /*008c*/ 	.byte	0x04, 0x36
        /*008e*/ 	.short	(.L_160 - .L_159)
.L_159:
        /*0090*/ 	.word	0x00000008
.L_160:


//--------------------- .nv.callgraph             --------------------------
	.section	.nv.callgraph,"",@"SHT_CUDA_CALLGRAPH"
	.align	4
	.sectionentsize	8
	.align		4
        /*0000*/ 	.word	0x00000000
	.align		4
        /*0004*/ 	.word	0xffffffff
	.align		4
        /*0008*/ 	.word	0x00000000
	.align		4
        /*000c*/ 	.word	0xfffffffe
	.align		4
        /*0010*/ 	.word	0x00000000
	.align		4
        /*0014*/ 	.word	0xfffffffd
	.align		4
        /*0018*/ 	.word	0x00000000
	.align		4
        /*001c*/ 	.word	0xfffffffc


//--------------------- .nv.constant4             --------------------------
	.section	.nv.constant4,"a",@progbits
	.align	8
	.align		8
.nv.constant4:
        /*0000*/ 	.dword	_ZN34_INTERNAL_6479f59a_4_k_cu_b13a37854cuda3std3__45__cpo5beginE
	.align		8
        /*0008*/ 	.dword	_ZN34_INTERNAL_6479f59a_4_k_cu_b13a37854cuda3std3__45__cpo3endE
	.align		8
        /*0010*/ 	.dword	_ZN34_INTERNAL_6479f59a_4_k_cu_b13a37854cuda3std3__45__cpo6cbeginE
	.align		8
        /*0018*/ 	.dword	_ZN34_INTERNAL_6479f59a_4_k_cu_b13a37854cuda3std3__45__cpo4cendE
	.align		8
        /*0020*/ 	.dword	_ZN34_INTERNAL_6479f59a_4_k_cu_b13a37854cuda3std3__45__cpo6rbeginE
	.align		8
        /*0028*/ 	.dword	_ZN34_INTERNAL_6479f59a_4_k_cu_b13a37854cuda3std3__45__cpo4rendE
	.align		8
        /*0030*/ 	.dword	_ZN34_INTERNAL_6479f59a_4_k_cu_b13a37854cuda3std3__45__cpo7crbeginE
	.align		8
        /*0038*/ 	.dword	_ZN34_INTERNAL_6479f59a_4_k_cu_b13a37854cuda3std3__45__cpo5crendE
	.align		8
        /*0040*/ 	.dword	_ZN34_INTERNAL_6479f59a_4_k_cu_b13a37854cuda3std3__436_GLOBAL__N__6479f59a_4_k_cu_b13a37856ignoreE
	.align		8
        /*0048*/ 	.dword	_ZN34_INTERNAL_6479f59a_4_k_cu_b13a37854cuda3std3__419piecewise_constructE
	.align		8
        /*0050*/ 	.dword	_ZN34_INTERNAL_6479f59a_4_k_cu_b13a37854cuda3std3__48in_placeE
	.align		8
        /*0058*/ 	.dword	_ZN34_INTERNAL_6479f59a_4_k_cu_b13a37854cuda3std3__420unreachable_sentinelE
	.align		8
        /*0060*/ 	.dword	_ZN34_INTERNAL_6479f59a_4_k_cu_b13a37854cuda3std3__47nulloptE
	.align		8
        /*0068*/ 	.dword	_ZN34_INTERNAL_6479f59a_4_k_cu_b13a37854cuda3std3__48unexpectE
	.align		8
        /*0070*/ 	.dword	_ZN34_INTERNAL_6479f59a_4_k_cu_b13a37854cuda3std6ranges3__45__cpo4swapE
	.align		8
        /*0078*/ 	.dword	_ZN34_INTERNAL_6479f59a_4_k_cu_b13a37854cuda3std6ranges3__45__cpo9iter_moveE
	.align		8
        /*0080*/ 	.dword	_ZN34_INTERNAL_6479f59a_4_k_cu_b13a37854cuda3std6ranges3__45__cpo5beginE
	.align		8
        /*0088*/ 	.dword	_ZN34_INTERNAL_6479f59a_4_k_cu_b13a37854cuda3std6ranges3__45__cpo3endE
	.align		8
        /*0090*/ 	.dword	_ZN34_INTERNAL_6479f59a_4_k_cu_b13a37854cuda3std6ranges3__45__cpo6cbeginE
	.align		8
        /*0098*/ 	.dword	_ZN34_INTERNAL_6479f59a_4_k_cu_b13a37854cuda3std6ranges3__45__cpo4cendE
	.align		8
        /*00a0*/ 	.dword	_ZN34_INTERNAL_6479f59a_4_k_cu_b13a37854cuda3std6ranges3__45__cpo7advanceE
	.align		8
        /*00a8*/ 	.dword	_ZN34_INTERNAL_6479f59a_4_k_cu_b13a37854cuda3std6ranges3__45__cpo9iter_swapE
	.align		8
        /*00b0*/ 	.dword	_ZN34_INTERNAL_6479f59a_4_k_cu_b13a37854cuda3std6ranges3__45__cpo4nextE
	.align		8
        /*00b8*/ 	.dword	_ZN34_INTERNAL_6479f59a_4_k_cu_b13a37854cuda3std6ranges3__45__cpo4prevE
	.align		8
        /*00c0*/ 	.dword	_ZN34_INTERNAL_6479f59a_4_k_cu_b13a37854cuda3std6ranges3__45__cpo4dataE
	.align		8
        /*00c8*/ 	.dword	_ZN34_INTERNAL_6479f59a_4_k_cu_b13a37854cuda3std6ranges3__45__cpo5cdataE
	.align		8
        /*00d0*/ 	.dword	_ZN34_INTERNAL_6479f59a_4_k_cu_b13a37854cuda3std6ranges3__45__cpo4sizeE
	.align		8
        /*00d8*/ 	.dword	_ZN34_INTERNAL_6479f59a_4_k_cu_b13a37854cuda3std6ranges3__45__cpo5ssizeE
	.align		8
        /*00e0*/ 	.dword	_ZN34_INTERNAL_6479f59a_4_k_cu_b13a37854cuda3std6ranges3__45__cpo8distanceE
	.align		8
        /*00e8*/ 	.dword	_ZN34_INTERNAL_6479f59a_4_k_cu_b13a37856thrust24THRUST_300001_SM_1000_NS8cuda_cub3parE
	.align		8
        /*00f0*/ 	.dword	_ZN34_INTERNAL_6479f59a_4_k_cu_b13a37856thrust24THRUST_300001_SM_1000_NS8cuda_cub10par_nosyncE
	.align		8
        /*00f8*/ 	.dword	_ZN34_INTERNAL_6479f59a_4_k_cu_b13a37856thrust24THRUST_300001_SM_1000_NS6system6detail10sequential3seqE
	.align		8
        /*0100*/ 	.dword	_ZN34_INTERNAL_6479f59a_4_k_cu_b13a37856thrust24THRUST_300001_SM_1000_NS12placeholders2_1E
	.align		8
        /*0108*/ 	.dword	_ZN34_INTERNAL_6479f59a_4_k_cu_b13a37856thrust24THRUST_300001_SM_1000_NS12placeholders2_2E
	.align		8
        /*0110*/ 	.dword	_ZN34_INTERNAL_6479f59a_4_k_cu_b13a37856thrust24THRUST_300001_SM_1000_NS12placeholders2_3E
	.align		8
        /*0118*/ 	.dword	_ZN34_INTERNAL_6479f59a_4_k_cu_b13a37856thrust24THRUST_300001_SM_1000_NS12placeholders2_4E
	.align		8
        /*0120*/ 	.dword	_ZN34_INTERNAL_6479f59a_4_k_cu_b13a37856thrust24THRUST_300001_SM_1000_NS12placeholders2_5E
	.align		8
        /*0128*/ 	.dword	_ZN34_INTERNAL_6479f59a_4_k_cu_b13a37856thrust24THRUST_300001_SM_1000_NS12placeholders2_6E
	.align		8
        /*0130*/ 	.dword	_ZN34_INTERNAL_6479f59a_4_k_cu_b13a37856thrust24THRUST_300001_SM_1000_NS12placeholders2_7E
	.align		8
        /*0138*/ 	.dword	_ZN34_INTERNAL_6479f59a_4_k_cu_b13a37856thrust24THRUST_300001_SM_1000_NS12placeholders2_8E
	.align		8
        /*0140*/ 	.dword	_ZN34_INTERNAL_6479f59a_4_k_cu_b13a37856thrust24THRUST_300001_SM_1000_NS12placeholders2_9E
	.align		8
        /*0148*/ 	.dword	_ZN34_INTERNAL_6479f59a_4_k_cu_b13a37856thrust24THRUST_300001_SM_1000_NS12placeholders3_10E
	.align		8
        /*0150*/ 	.dword	_ZN34_INTERNAL_6479f59a_4_k_cu_b13a37856thrust24THRUST_300001_SM_1000_NS3seqE


//--------------------- .text._ZN3cub18CUB_300001_SM_10006detail11EmptyKernelIvEEvv --------------------------
	.section	.text._ZN3cub18CUB_300001_SM_10006detail11EmptyKernelIvEEvv,"ax",@progbits
	.align	128
        .global         _ZN3cub18CUB_300001_SM_10006detail11EmptyKernelIvEEvv
        .type           _ZN3cub18CUB_300001_SM_10006detail11EmptyKernelIvEEvv,@function
        .size           _ZN3cub18CUB_300001_SM_10006detail11EmptyKernelIvEEvv,(.L_x_38 - _ZN3cub18CUB_300001_SM_10006detail11EmptyKernelIvEEvv)
        .other          _ZN3cub18CUB_300001_SM_10006detail11EmptyKernelIvEEvv,@"STO_CUDA_ENTRY STV_DEFAULT"
_ZN3cub18CUB_300001_SM_10006detail11EmptyKernelIvEEvv:
.text._ZN3cub18CUB_300001_SM_10006detail11EmptyKernelIvEEvv:
[----:B------:R-:W-:Y:S01]  /*0000*/  LDC R1, c[0x0][0x37c] ;  /* 0x0000df00ff017b82 */ /* 0x000fe20000000800 */
[----:B------:R-:W-:Y:S05]  /*0010*/  EXIT ;  /* 0x000000000000794d */ /* 0x000fea0003800000 */
.L_x_0:
[----:B------:R-:W-:-:S00]  /*0020*/  BRA `(.L_x_0) ;  /* 0xfffffffc00fc7947 */ /* 0x000fc0000383ffff */
[----:B------:R-:W-:-:S00]  /*0030*/  NOP ;  /* 0x0000000000007918 */ /* 0x000fc00000000000 */
        /* <DEDUP_REMOVED lines=12> */
.L_x_38:


//--------------------- .text._Z18cluster_assignmentPiS_ii --------------------------
	.section	.text._Z18cluster_assignmentPiS_ii,"ax",@progbits
	.align	128
        .global         _Z18cluster_assignmentPiS_ii
        .type           _Z18cluster_assignmentPiS_ii,@function
        .size           _Z18cluster_assignmentPiS_ii,(.L_x_39 - _Z18cluster_assignmentPiS_ii)
        .other          _Z18cluster_assignmentPiS_ii,@"STO_CUDA_ENTRY STV_DEFAULT"
_Z18cluster_assignmentPiS_ii:
.text._Z18cluster_assignmentPiS_ii:
[----:B------:R-:W-:Y:S01]  /*0000*/  LDC R1, c[0x0][0x37c] ;  /* 0x0000df00ff017b82 */ /* 0x000fe20000000800 */
[----:B------:R-:W0:Y:S01]  /*0010*/  S2R R5, SR_CTAID.X ;  /* 0x0000000000057919 */ /* 0x000e220000002500 */
[----:B------:R-:W0:Y:S01]  /*0020*/  LDCU UR4, c[0x0][0x360] ;  /* 0x00006c00ff0477ac */ /* 0x000e220008000800 */
[----:B------:R-:W0:Y:S01]  /*0030*/  S2R R0, SR_TID.X ;  /* 0x0000000000007919 */ /* 0x000e220000002100 */
[----:B------:R-:W1:Y:S01]  /*0040*/  LDCU UR5, c[0x0][0x390] ;  /* 0x00007200ff0577ac */ /* 0x000e620008000800 */
[----:B0-----:R-:W-:-:S05]  /*0050*/  IMAD R5, R5, UR4, R0 ;  /* 0x0000000405057c24 */ /* 0x001fca000f8e0200 */
[----:B-1----:R-:W-:-:S13]  /*0060*/  ISETP.GE.AND P0, PT, R5, UR5, PT ;  /* 0x0000000505007c0c */ /* 0x002fda000bf06270 */
[----:B------:R-:W-:Y:S05]  /*0070*/  @P0 EXIT ;  /* 0x000000000000094d */ /* 0x000fea0003800000 */
[----:B------:R-:W0:Y:S01]  /*0080*/  LDC.64 R2, c[0x0][0x380] ;  /* 0x0000e000ff027b82 */ /* 0x000e220000000a00 */
[----:B------:R-:W1:Y:S01]  /*0090*/  LDCU.64 UR4, c[0x0][0x358] ;  /* 0x00006b00ff0477ac */ /* 0x000e620008000a00 */
[----:B0-----:R-:W-:-:S06]  /*00a0*/  IMAD.WIDE R2, R5, 0x4, R2 ;  /* 0x0000000405027825 */ /* 0x001fcc00078e0202 */
[----:B-1----:R-:W2:Y:S02]  /*00b0*/  LDG.E R2, desc[UR4][R2.64] ;  /* 0x0000000402027981 */ /* 0x002ea4000c1e1900 */
[----:B--2---:R-:W-:-:S13]  /*00c0*/  ISETP.NE.AND P0, PT, R2, 0x1, PT ;  /* 0x000000010200780c */ /* 0x004fda0003f05270 */
[----:B------:R-:W-:Y:S05]  /*00d0*/  @P0 EXIT ;  /* 0x000000000000094d */ /* 0x000fea0003800000 */
[----:B------:R-:W0:Y:S02]  /*00e0*/  LDC.64 R2, c[0x0][0x388] ;  /* 0x0000e200ff027b82 */ /* 0x000e240000000a00 */
[----:B0-----:R-:W-:-:S05]  /*00f0*/  IMAD.WIDE R2, R5, 0x4, R2 ;  /* 0x0000000405027825 */ /* 0x001fca00078e0202 */
[----:B------:R-:W2:Y:S02]  /*0100*/  LDG.E R0, desc[UR4][R2.64] ;  /* 0x0000000402007981 */ /* 0x000ea4000c1e1900 */
[----:B--2---:R-:W-:-:S13]  /*0110*/  ISETP.NE.AND P0, PT, R0, RZ, PT ;  /* 0x000000ff0000720c */ /* 0x004fda0003f05270 */
[----:B------:R-:W-:Y:S05]  /*0120*/  @P0 EXIT ;  /* 0x000000000000094d */ /* 0x000fea0003800000 */
[----:B------:R-:W0:Y:S02]  /*0130*/  LDC R5, c[0x0][0x394] ;  /* 0x0000e500ff057b82 */ /* 0x000e240000000800 */
[----:B0-----:R-:W-:Y:S01]  /*0140*/  STG.E desc[UR4][R2.64], R5 ;  /* 0x0000000502007986 */ /* 0x001fe2000c101904 */
[----:B------:R-:W-:Y:S05]  /*0150*/  EXIT ;  /* 0x000000000000794d */ /* 0x000fea0003800000 */
.L_x_1:
        /* <DEDUP_REMOVED lines=10> */
.L_x_39:


//--------------------- .text._Z10kernel_bfsPiS_iS_S_S_ --------------------------
	.section	.text._Z10kernel_bfsPiS_iS_S_S_,"ax",@progbits
	.align	128
        .global         _Z10kernel_bfsPiS_iS_S_S_
        .type           _Z10kernel_bfsPiS_iS_S_S_,@function
        .size           _Z10kernel_bfsPiS_iS_S_S_,(.L_x_40 - _Z10kernel_bfsPiS_iS_S_S_)
        .other          _Z10kernel_bfsPiS_iS_S_S_,@"STO_CUDA_ENTRY STV_DEFAULT"
_Z10kernel_bfsPiS_iS_S_S_:
.text._Z10kernel_bfsPiS_iS_S_S_:
        /* <DEDUP_REMOVED lines=10> */
[----:B0-----:R-:W-:-:S05]  /*00a0*/  IMAD.WIDE R4, R9, 0x4, R4 ;  /* 0x0000000409047825 */ /* 0x001fca00078e0204 */
[----:B-1----:R-:W2:Y:S02]  /*00b0*/  LDG.E R0, desc[UR4][R4.64] ;  /* 0x0000000404007981 */ /* 0x002ea4000c1e1900 */
[----:B--2---:R-:W-:-:S13]  /*00c0*/  ISETP.NE.AND P0, PT, R0, RZ, PT ;  /* 0x000000ff0000720c */ /* 0x004fda0003f05270 */
[----:B------:R-:W-:Y:S05]  /*00d0*/  @!P0 EXIT ;  /* 0x000000000000894d */ /* 0x000fea0003800000 */
[----:B------:R-:W0:Y:S01]  /*00e0*/  LDC.64 R6, c[0x0][0x388] ;  /* 0x0000e200ff067b82 */ /* 0x000e220000000a00 */
[----:B------:R-:W-:Y:S01]  /*00f0*/  HFMA2 R13, -RZ, RZ, 0, 5.9604644775390625e-08 ;  /* 0x00000001ff0d7431 */ /* 0x000fe200000001ff */
[----:B------:R1:W-:Y:S06]  /*0100*/  STG.E desc[UR4][R4.64], RZ ;  /* 0x000000ff04007986 */ /* 0x0003ec000c101904 */
[----:B------:R-:W2:Y:S08]  /*0110*/  LDC.64 R2, c[0x0][0x398] ;  /* 0x0000e600ff027b82 */ /* 0x000eb00000000a00 */
[----:B------:R-:W3:Y:S01]  /*0120*/  LDC.64 R10, c[0x0][0x3a0] ;  /* 0x0000e800ff0a7b82 */ /* 0x000ee20000000a00 */
[----:B0-----:R-:W-:-:S05]  /*0130*/  IMAD.WIDE R6, R9, 0x4, R6 ;  /* 0x0000000409067825 */ /* 0x001fca00078e0206 */
[----:B------:R1:W-:Y:S01]  /*0140*/  STG.E desc[UR4][R6.64], R13 ;  /* 0x0000000d06007986 */ /* 0x0003e2000c101904 */
[----:B--2---:R-:W-:-:S05]  /*0150*/  IMAD.WIDE R2, R9, 0x4, R2 ;  /* 0x0000000409027825 */ /* 0x004fca00078e0202 */
[----:B------:R-:W2:Y:S01]  /*0160*/  LDG.E R12, desc[UR4][R2.64] ;  /* 0x00000004020c7981 */ /* 0x000ea2000c1e1900 */
[----:B---3--:R-:W-:Y:S01]  /*0170*/  IMAD.WIDE R10, R9, 0x4, R10 ;  /* 0x00000004090a7825 */ /* 0x008fe200078e020a */
[----:B--2---:R-:W-:-:S13]  /*0180*/  ISETP.GE.AND P0, PT, R12, 0x1, PT ;  /* 0x000000010c00780c */ /* 0x004fda0003f06270 */
[----:B-1----:R-:W-:Y:S05]  /*0190*/  @!P0 EXIT ;  /* 0x000000000000894d */ /* 0x002fea0003800000 */
[----:B------:R0:W5:Y:S01]  /*01a0*/  LDG.E R0, desc[UR4][R10.64] ;  /* 0x000000040a007981 */ /* 0x000162000c1e1900 */
[----:B------:R-:W1:Y:S01]  /*01b0*/  LDC.64 R4, c[0x0][0x388] ;  /* 0x0000e200ff047b82 */ /* 0x000e620000000a00 */
[----:B------:R-:W-:Y:S02]  /*01c0*/  MOV R14, R12 ;  /* 0x0000000c000e7202 */ /* 0x000fe40000000f00 */
[----:B------:R-:W-:-:S05]  /*01d0*/  MOV R15, RZ ;  /* 0x000000ff000f7202 */ /* 0x000fca0000000f00 */
[----:B------:R-:W2:Y:S08]  /*01e0*/  LDC.64 R6, c[0x0][0x380] ;  /* 0x0000e000ff067b82 */ /* 0x000eb00000000a00 */
[----:B0-----:R-:W3:Y:S02]  /*01f0*/  LDC.64 R8, c[0x0][0x3a8] ;  /* 0x0000ea00ff087b82 */ /* 0x001ee40000000a00 */
.L_x_4:
[----:B0----5:R-:W-:-:S05]  /*0200*/  IADD3 R11, PT, PT, R0, R15, RZ ;  /* 0x0000000f000b7210 */ /* 0x021fca0007ffe0ff */
[----:B---3--:R-:W-:-:S06]  /*0210*/  IMAD.WIDE R10, R11, 0x4, R8 ;  /* 0x000000040b0a7825 */ /* 0x008fcc00078e0208 */
[----:B------:R-:W1:Y:S02]  /*0220*/  LDG.E R11, desc[UR4][R10.64] ;  /* 0x000000040a0b7981 */ /* 0x000e64000c1e1900 */
[----:B-1----:R-:W-:-:S06]  /*0230*/  IMAD.WIDE R12, R11, 0x4, R4 ;  /* 0x000000040b0c7825 */ /* 0x002fcc00078e0204 */
[----:B------:R-:W3:Y:S01]  /*0240*/  LDG.E R12, desc[UR4][R12.64] ;  /* 0x000000040c0c7981 */ /* 0x000ee2000c1e1900 */
[----:B------:R-:W-:Y:S01]  /*0250*/  BSSY.RECONVERGENT B0, `(.L_x_2) ;  /* 0x0000008000007945 */ /* 0x000fe20003800200 */
[----:B------:R-:W-:Y:S02]  /*0260*/  IADD3 R15, PT, PT, R15, 0x1, RZ ;  /* 0x000000010f0f7810 */ /* 0x000fe40007ffe0ff */
[----:B---3--:R-:W-:-:S13]  /*0270*/  ISETP.NE.AND P0, PT, R12, RZ, PT ;  /* 0x000000ff0c00720c */ /* 0x008fda0003f05270 */
[----:B------:R-:W-:Y:S05]  /*0280*/  @P0 BRA `(.L_x_3) ;  /* 0x0000000000100947 */ /* 0x000fea0003800000 */
[----:B--2---:R-:W-:Y:S01]  /*0290*/  IMAD.WIDE R10, R11, 0x4, R6 ;  /* 0x000000040b0a7825 */ /* 0x004fe200078e0206 */
[----:B------:R-:W-:-:S05]  /*02a0*/  MOV R13, 0x1 ;  /* 0x00000001000d7802 */ /* 0x000fca0000000f00 */
[----:B------:R0:W-:Y:S04]  /*02b0*/  STG.E desc[UR4][R10.64], R13 ;  /* 0x0000000d0a007986 */ /* 0x0001e8000c101904 */
[----:B------:R0:W5:Y:S02]  /*02c0*/  LDG.E R14, desc[UR4][R2.64] ;  /* 0x00000004020e7981 */ /* 0x000164000c1e1900 */
.L_x_3:
[----:B------:R-:W-:Y:S05]  /*02d0*/  BSYNC.RECONVERGENT B0 ;  /* 0x0000000000007941 */ /* 0x000fea0003800200 */
.L_x_2:
[----:B-----5:R-:W-:-:S13]  /*02e0*/  ISETP.GE.AND P0, PT, R15, R14, PT ;  /* 0x0000000e0f00720c */ /* 0x020fda0003f06270 */
[----:B------:R-:W-:Y:S05]  /*02f0*/  @!P0 BRA `(.L_x_4) ;  /* 0xfffffffc00c08947 */ /* 0x000fea000383ffff */
[----:B------:R-:W-:Y:S05]  /*0300*/  EXIT ;  /* 0x000000000000794d */ /* 0x000fea0003800000 */
.L_x_5:
        /* <DEDUP_REMOVED lines=15> */
.L_x_40:


//--------------------- .text._Z22compute_adjacency_listPfiiPiS0_S0_f --------------------------
	.section	.text._Z22compute_adjacency_listPfiiPiS0_S0_f,"ax",@progbits
	.align	128
        .global         _Z22compute_adjacency_listPfiiPiS0_S0_f
        .type           _Z22compute_adjacency_listPfiiPiS0_S0_f,@function
        .size           _Z22compute_adjacency_listPfiiPiS0_S0_f,(.L_x_41 - _Z22compute_adjacency_listPfiiPiS0_S0_f)
        .other          _Z22compute_adjacency_listPfiiPiS0_S0_f,@"STO_CUDA_ENTRY STV_DEFAULT"
_Z22compute_adjacency_listPfiiPiS0_S0_f:
.text._Z22compute_adjacency_listPfiiPiS0_S0_f:
[----:B------:R-:W-:Y:S01]  /*0000*/  LDC R1, c[0x0][0x37c] ;  /* 0x0000df00ff017b82 */ /* 0x000fe20000000800 */
[----:B------:R-:W0:Y:S07]  /*0010*/  S2R R3, SR_CTAID.X ;  /* 0x0000000000037919 */ /* 0x000e2e0000002500 */
[----:B------:R-:W1:Y:S01]  /*0020*/  LDC R2, c[0x0][0x38c] ;  /* 0x0000e300ff027b82 */ /* 0x000e620000000800 */
[----:B------:R-:W0:Y:S01]  /*0030*/  LDCU UR4, c[0x0][0x360] ;  /* 0x00006c00ff0477ac */ /* 0x000e220008000800 */
[----:B------:R-:W0:Y:S02]  /*0040*/  S2R R0, SR_TID.X ;  /* 0x0000000000007919 */ /* 0x000e240000002100 */
[----:B0-----:R-:W-:-:S05]  /*0050*/  IMAD R3, R3, UR4, R0 ;  /* 0x0000000403037c24 */ /* 0x001fca000f8e0200 */
[----:B-1----:R-:W-:-:S13]  /*0060*/  ISETP.GE.AND P0, PT, R3, R2, PT ;  /* 0x000000020300720c */ /* 0x002fda0003f06270 */
[----:B------:R-:W-:Y:S05]  /*0070*/  @P0 EXIT ;  /* 0x000000000000094d */ /* 0x000fea0003800000 */
[----:B------:R-:W0:Y:S01]  /*0080*/  LDC.64 R6, c[0x0][0x398] ;  /* 0x0000e600ff067b82 */ /* 0x000e220000000a00 */
[----:B------:R-:W1:Y:S01]  /*0090*/  LDCU.64 UR8, c[0x0][0x358] ;  /* 0x00006b00ff0877ac */ /* 0x000e620008000a00 */
[----:B------:R-:W2:Y:S06]  /*00a0*/  LDCU UR10, c[0x0][0x388] ;  /* 0x00007100ff0a77ac */ /* 0x000eac0008000800 */
[----:B------:R-:W3:Y:S01]  /*00b0*/  LDC.64 R8, c[0x0][0x390] ;  /* 0x0000e400ff087b82 */ /* 0x000ee20000000a00 */
[----:B0-----:R-:W-:-:S05]  /*00c0*/  IMAD.WIDE R6, R3, 0x4, R6 ;  /* 0x0000000403067825 */ /* 0x001fca00078e0206 */
[----:B-1----:R0:W5:Y:S01]  /*00d0*/  LDG.E R4, desc[UR8][R6.64] ;  /* 0x0000000806047981 */ /* 0x002162000c1e1900 */
[----:B---3--:R-:W-:-:S05]  /*00e0*/  IMAD.WIDE R8, R3, 0x4, R8 ;  /* 0x0000000403087825 */ /* 0x008fca00078e0208 */
[----:B------:R0:W5:Y:S01]  /*00f0*/  LDG.E R5, desc[UR8][R8.64] ;  /* 0x0000000808057981 */ /* 0x000162000c1e1900 */
[----:B--2---:R-:W-:-:S09]  /*0100*/  UISETP.GE.AND UP0, UPT, UR10, 0x1, UPT ;  /* 0x000000010a00788c */ /* 0x004fd2000bf06270 */
[----:B0-----:R-:W-:Y:S05]  /*0110*/  BRA.U !UP0, `(.L_x_6) ;  /* 0x0000000908407547 */ /* 0x001fea000b800000 */
[----:B------:R-:W-:Y:S01]  /*0120*/  UISETP.GE.U32.AND UP1, UPT, UR10, 0x10, UPT ;  /* 0x000000100a00788c */ /* 0x000fe2000bf26070 */
[----:B------:R-:W-:Y:S01]  /*0130*/  HFMA2 R7, -RZ, RZ, 0, 0 ;  /* 0x00000000ff077431 */ /* 0x000fe200000001ff */
[----:B------:R-:W-:-:S04]  /*0140*/  ULOP3.LUT UR6, UR10, 0xf, URZ, 0xc0, !UPT ;  /* 0x0000000f0a067892 */ /* 0x000fc8000f8ec0ff */
[----:B------:R-:W-:-:S03]  /*0150*/  UISETP.NE.AND UP2, UPT, UR6, URZ, UPT ;  /* 0x000000ff0600728c */ /* 0x000fc6000bf45270 */
[----:B------:R-:W-:Y:S08]  /*0160*/  BRA.U !UP1, `(.L_x_7) ;  /* 0x0000000109f47547 */ /* 0x000ff0000b800000 */
[----:B------:R-:W0:Y:S01]  /*0170*/  S2UR UR5, SR_CgaCtaId ;  /* 0x00000000000579c3 */ /* 0x000e220000008800 */
[----:B------:R-:W-:Y:S01]  /*0180*/  ULOP3.LUT UR7, UR10, 0x7ffffff0, URZ, 0xc0, !UPT ;  /* 0x7ffffff00a077892 */ /* 0x000fe2000f8ec0ff */
[----:B------:R-:W-:Y:S01]  /*0190*/  MOV R6, RZ ;  /* 0x000000ff00067202 */ /* 0x000fe20000000f00 */
[----:B------:R-:W-:-:S04]  /*01a0*/  UMOV UR4, 0x400 ;  /* 0x0000040000047882 */ /* 0x000fc80000000000 */
[----:B------:R-:W-:Y:S01]  /*01b0*/  MOV R7, UR7 ;  /* 0x0000000700077c02 */ /* 0x000fe20008000f00 */
[----:B0-----:R-:W-:-:S12]  /*01c0*/  ULEA UR4, UR5, UR4, 0x18 ;  /* 0x0000000405047291 */ /* 0x001fd8000f8ec0ff */
.L_x_8:
[----:B0-----:R-:W0:Y:S01]  /*01d0*/  LDC.64 R22, c[0x0][0x380] ;  /* 0x0000e000ff167b82 */ /* 0x001e220000000a00 */
[----:B------:R-:W-:-:S04]  /*01e0*/  IMAD R9, R6, R2, R3 ;  /* 0x0000000206097224 */ /* 0x000fc800078e0203 */
[----:B0-----:R-:W-:-:S05]  /*01f0*/  IMAD.WIDE R22, R9, 0x4, R22 ;  /* 0x0000000409167825 */ /* 0x001fca00078e0216 */
[----:B------:R-:W2:Y:S01]  /*0200*/  LDG.E R9, desc[UR8][R22.64] ;  /* 0x0000000816097981 */ /* 0x000ea2000c1e1900 */
[----:B------:R-:W-:-:S05]  /*0210*/  IMAD.WIDE R16, R2, 0x4, R22 ;  /* 0x0000000402107825 */ /* 0x000fca00078e0216 */
[----:B------:R0:W3:Y:S01]  /*0220*/  LDG.E R8, desc[UR8][R16.64] ;  /* 0x0000000810087981 */ /* 0x0000e2000c1e1900 */
[----:B------:R-:W-:-:S05]  /*0230*/  IMAD.WIDE R26, R2, 0x4, R16 ;  /* 0x00000004021a7825 */ /* 0x000fca00078e0210 */
[----:B------:R-:W4:Y:S01]  /*0240*/  LDG.E R24, desc[UR8][R26.64] ;  /* 0x000000081a187981 */ /* 0x000f22000c1e1900 */
[----:B------:R-:W-:-:S05]  /*0250*/  IMAD.WIDE R18, R2, 0x4, R26 ;  /* 0x0000000402127825 */ /* 0x000fca00078e021a */
[----:B------:R1:W4:Y:S01]  /*0260*/  LDG.E R25, desc[UR8][R18.64] ;  /* 0x0000000812197981 */ /* 0x000322000c1e1900 */
[----:B------:R-:W-:-:S04]  /*0270*/  IMAD.WIDE R28, R2, 0x4, R18 ;  /* 0x00000004021c7825 */ /* 0x000fc800078e0212 */
[C---:B------:R-:W-:Y:S02]  /*0280*/  IMAD.WIDE R20, R2.reuse, 0x4, R28 ;  /* 0x0000000402147825 */ /* 0x040fe400078e021c */
[----:B------:R-:W4:Y:S02]  /*0290*/  LDG.E R28, desc[UR8][R28.64] ;  /* 0x000000081c1c7981 */ /* 0x000f24000c1e1900 */
[----:B------:R-:W-:-:S04]  /*02a0*/  IMAD.WIDE R14, R2, 0x4, R20 ;  /* 0x00000004020e7825 */ /* 0x000fc800078e0214 */
[C---:B------:R-:W-:Y:S01]  /*02b0*/  IMAD.WIDE R12, R2.reuse, 0x4, R14 ;  /* 0x00000004020c7825 */ /* 0x040fe200078e020e */
[----:B------:R1:W4:Y:S04]  /*02c0*/  LDG.E R29, desc[UR8][R20.64] ;  /* 0x00000008141d7981 */ /* 0x000328000c1e1900 */
[----:B------:R-:W4:Y:S01]  /*02d0*/  LDG.E R14, desc[UR8][R14.64] ;  /* 0x000000080e0e7981 */ /* 0x000f22000c1e1900 */
[----:B------:R-:W-:-:S03]  /*02e0*/  IMAD.WIDE R10, R2, 0x4, R12 ;  /* 0x00000004020a7825 */ /* 0x000fc600078e020c */
[----:B------:R-:W4:Y:S01]  /*02f0*/  LDG.E R12, desc[UR8][R12.64] ;  /* 0x000000080c0c7981 */ /* 0x000f22000c1e1900 */
[----:B0-----:R-:W-:-:S05]  /*0300*/  IMAD.WIDE R16, R2, 0x4, R10 ;  /* 0x0000000402107825 */ /* 0x001fca00078e020a */
[----:B------:R-:W4:Y:S01]  /*0310*/  LDG.E R15, desc[UR8][R16.64] ;  /* 0x00000008100f7981 */ /* 0x000f22000c1e1900 */
[----:B-1----:R-:W-:-:S03]  /*0320*/  IMAD.WIDE R18, R2, 0x4, R16 ;  /* 0x0000000402127825 */ /* 0x002fc600078e0210 */
[----:B------:R0:W4:Y:S01]  /*0330*/  LDG.E R13, desc[UR8][R10.64] ;  /* 0x000000080a0d7981 */ /* 0x000122000c1e1900 */
[----:B------:R-:W-:-:S03]  /*0340*/  IMAD.WIDE R20, R2, 0x4, R18 ;  /* 0x0000000402147825 */ /* 0x000fc600078e0212 */
[----:B------:R-:W4:Y:S01]  /*0350*/  LDG.E R18, desc[UR8][R18.64] ;  /* 0x0000000812127981 */ /* 0x000f22000c1e1900 */
[----:B------:R-:W-:-:S03]  /*0360*/  IMAD.WIDE R22, R2, 0x4, R20 ;  /* 0x0000000402167825 */ /* 0x000fc600078e0214 */
[----:B------:R-:W4:Y:S01]  /*0370*/  LDG.E R20, desc[UR8][R20.64] ;  /* 0x0000000814147981 */ /* 0x000f22000c1e1900 */
[----:B------:R-:W-:-:S03]  /*0380*/  IMAD.WIDE R26, R2, 0x4, R22 ;  /* 0x00000004021a7825 */ /* 0x000fc600078e0216 */
[----:B------:R-:W4:Y:S01]  /*0390*/  LDG.E R22, desc[UR8][R22.64] ;  /* 0x0000000816167981 */ /* 0x000f22000c1e1900 */
[----:B0-----:R-:W-:-:S03]  /*03a0*/  IMAD.WIDE R10, R2, 0x4, R26 ;  /* 0x00000004020a7825 */ /* 0x001fc600078e021a */
[----:B------:R-:W4:Y:S01]  /*03b0*/  LDG.E R26, desc[UR8][R26.64] ;  /* 0x000000081a1a7981 */ /* 0x000f22000c1e1900 */
[----:B------:R-:W-:-:S03]  /*03c0*/  IMAD.WIDE R16, R2, 0x4, R10 ;  /* 0x0000000402107825 */ /* 0x000fc600078e020a */
[----:B------:R0:W4:Y:S04]  /*03d0*/  LDG.E R19, desc[UR8][R10.64] ;  /* 0x000000080a137981 */ /* 0x000128000c1e1900 */
[----:B------:R-:W4:Y:S01]  /*03e0*/  LDG.E R16, desc[UR8][R16.64] ;  /* 0x0000000810107981 */ /* 0x000f22000c1e1900 */
[----:B0-----:R-:W-:-:S05]  /*03f0*/  IMAD R10, R0, UR10, R6 ;  /* 0x0000000a000a7c24 */ /* 0x001fca000f8e0206 */
[----:B------:R-:W-:Y:S02]  /*0400*/  LEA R11, R10, UR4, 0x2 ;  /* 0x000000040a0b7c11 */ /* 0x000fe4000f8e10ff */
[----:B------:R-:W-:-:S04]  /*0410*/  IADD3 R6, PT, PT, R6, 0x10, RZ ;  /* 0x0000001006067810 */ /* 0x000fc80007ffe0ff */
[----:B------:R-:W-:Y:S01]  /*0420*/  ISETP.NE.AND P0, PT, R6, R7, PT ;  /* 0x000000070600720c */ /* 0x000fe20003f05270 */
[----:B--2---:R0:W-:Y:S04]  /*0430*/  STS [R11], R9 ;  /* 0x000000090b007388 */ /* 0x0041e80000000800 */
[----:B---3--:R0:W-:Y:S04]  /*0440*/  STS [R11+0x4], R8 ;  /* 0x000004080b007388 */ /* 0x0081e80000000800 */
[----:B----4-:R0:W-:Y:S04]  /*0450*/  STS [R11+0x8], R24 ;  /* 0x000008180b007388 */ /* 0x0101e80000000800 */
[----:B------:R0:W-:Y:S04]  /*0460*/  STS [R11+0xc], R25 ;  /* 0x00000c190b007388 */ /* 0x0001e80000000800 */
        /* <DEDUP_REMOVED lines=11> */
[----:B------:R0:W-:Y:S01]  /*0520*/  STS [R11+0x3c], R16 ;  /* 0x00003c100b007388 */ /* 0x0001e20000000800 */
[----:B------:R-:W-:Y:S05]  /*0530*/  @P0 BRA `(.L_x_8) ;  /* 0xfffffffc00240947 */ /* 0x000fea000383ffff */
.L_x_7:
[----:B------:R-:W-:Y:S05]  /*0540*/  BRA.U !UP2, `(.L_x_6) ;  /* 0x000000050a347547 */ /* 0x000fea000b800000 */
[----:B------:R-:W-:Y:S02]  /*0550*/  UISETP.GE.U32.AND UP1, UPT, UR6, 0x8, UPT ;  /* 0x000000080600788c */ /* 0x000fe4000bf26070 */
[----:B------:R-:W-:-:S04]  /*0560*/  ULOP3.LUT UR7, UR10, 0x7, URZ, 0xc0, !UPT ;  /* 0x000000070a077892 */ /* 0x000fc8000f8ec0ff */
[----:B------:R-:W-:-:S03]  /*0570*/  UISETP.NE.AND UP2, UPT, UR7, URZ, UPT ;  /* 0x000000ff0700728c */ /* 0x000fc6000bf45270 */
[----:B------:R-:W-:Y:S08]  /*0580*/  BRA.U !UP1, `(.L_x_9) ;  /* 0x0000000109807547 */ /* 0x000ff0000b800000 */
[----:B0-----:R-:W0:Y:S01]  /*0590*/  LDC.64 R20, c[0x0][0x380] ;  /* 0x0000e000ff147b82 */ /* 0x001e220000000a00 */
[----:B------:R-:W-:-:S04]  /*05a0*/  IMAD R9, R7, R2, R3 ;  /* 0x0000000207097224 */ /* 0x000fc800078e0203 */
[----:B0-----:R-:W-:-:S05]  /*05b0*/  IMAD.WIDE R20, R9, 0x4, R20 ;  /* 0x0000000409147825 */ /* 0x001fca00078e0214 */
[----:B------:R0:W2:Y:S01]  /*05c0*/  LDG.E R6, desc[UR8][R20.64] ;  /* 0x0000000814067981 */ /* 0x0000a2000c1e1900 */
[----:B------:R-:W-:-:S04]  /*05d0*/  IMAD.WIDE R22, R2, 0x4, R20 ;  /* 0x0000000402167825 */ /* 0x000fc800078e0214 */
[C---:B------:R-:W-:Y:S02]  /*05e0*/  IMAD.WIDE R16, R2.reuse, 0x4, R22 ;  /* 0x0000000402107825 */ /* 0x040fe400078e0216 */
[----:B------:R-:W3:Y:S02]  /*05f0*/  LDG.E R22, desc[UR8][R22.64] ;  /* 0x0000000816167981 */ /* 0x000ee4000c1e1900 */
[C---:B------:R-:W-:Y:S02]  /*0600*/  IMAD.WIDE R8, R2.reuse, 0x4, R16 ;  /* 0x0000000402087825 */ /* 0x040fe400078e0210 */
[----:B------:R1:W4:Y:S02]  /*0610*/  LDG.E R16, desc[UR8][R16.64] ;  /* 0x0000000810107981 */ /* 0x000324000c1e1900 */
[C---:B------:R-:W-:Y:S02]  /*0620*/  IMAD.WIDE R10, R2.reuse, 0x4, R8 ;  /* 0x00000004020a7825 */ /* 0x040fe400078e0208 */
[----:B------:R-:W4:Y:S02]  /*0630*/  LDG.E R8, desc[UR8][R8.64] ;  /* 0x0000000808087981 */ /* 0x000f24000c1e1900 */
[----:B------:R-:W-:-:S02]  /*0640*/  IMAD.WIDE R12, R2, 0x4, R10 ;  /* 0x00000004020c7825 */ /* 0x000fc400078e020a */
[----:B------:R-:W4:Y:S02]  /*0650*/  LDG.E R10, desc[UR8][R10.64] ;  /* 0x000000080a0a7981 */ /* 0x000f24000c1e1900 */
[C---:B------:R-:W-:Y:S02]  /*0660*/  IMAD.WIDE R14, R2.reuse, 0x4, R12 ;  /* 0x00000004020e7825 */ /* 0x040fe400078e020c */
[----:B------:R-:W4:Y:S02]  /*0670*/  LDG.E R12, desc[UR8][R12.64] ;  /* 0x000000080c0c7981 */ /* 0x000f24000c1e1900 */
[----:B------:R-:W-:Y:S02]  /*0680*/  IMAD.WIDE R18, R2, 0x4, R14 ;  /* 0x0000000402127825 */ /* 0x000fe400078e020e */
[----:B------:R-:W4:Y:S04]  /*0690*/  LDG.E R14, desc[UR8][R14.64] ;  /* 0x000000080e0e7981 */ /* 0x000f28000c1e1900 */
[----:B------:R-:W4:Y:S01]  /*06a0*/  LDG.E R18, desc[UR8][R18.64] ;  /* 0x0000000812127981 */ /* 0x000f22000c1e1900 */
[----:B------:R-:W1:Y:S01]  /*06b0*/  S2UR UR5, SR_CgaCtaId ;  /* 0x00000000000579c3 */ /* 0x000e620000008800 */
[----:B------:R-:W-:Y:S01]  /*06c0*/  UMOV UR4, 0x400 ;  /* 0x0000040000047882 */ /* 0x000fe20000000000 */
[----:B0-----:R-:W-:Y:S01]  /*06d0*/  IMAD R20, R0, UR10, R7 ;  /* 0x0000000a00147c24 */ /* 0x001fe2000f8e0207 */
[----:B-1----:R-:W-:-:S06]  /*06e0*/  ULEA UR4, UR5, UR4, 0x18 ;  /* 0x0000000405047291 */ /* 0x002fcc000f8ec0ff */
[----:B------:R-:W-:Y:S02]  /*06f0*/  LEA R17, R20, UR4, 0x2 ;  /* 0x0000000414117c11 */ /* 0x000fe4000f8e10ff */
[----:B------:R-:W-:-:S03]  /*0700*/  IADD3 R7, PT, PT, R7, 0x8, RZ ;  /* 0x0000000807077810 */ /* 0x000fc60007ffe0ff */
[----:B--2---:R1:W-:Y:S04]  /*0710*/  STS [R17], R6 ;  /* 0x0000000611007388 */ /* 0x0043e80000000800 */
[----:B---3--:R1:W-:Y:S04]  /*0720*/  STS [R17+0x4], R22 ;  /* 0x0000041611007388 */ /* 0x0083e80000000800 */
[----:B----4-:R1:W-:Y:S04]  /*0730*/  STS [R17+0x8], R16 ;  /* 0x0000081011007388 */ /* 0x0103e80000000800 */
[----:B------:R1:W-:Y:S04]  /*0740*/  STS [R17+0xc], R8 ;  /* 0x00000c0811007388 */ /* 0x0003e80000000800 */
[----:B------:R1:W-:Y:S04]  /*0750*/  STS [R17+0x10], R10 ;  /* 0x0000100a11007388 */ /* 0x0003e80000000800 */
[----:B------:R1:W-:Y:S04]  /*0760*/  STS [R17+0x14], R12 ;  /* 0x0000140c11007388 */ /* 0x0003e80000000800 */
[----:B------:R1:W-:Y:S04]  /*0770*/  STS [R17+0x18], R14 ;  /* 0x0000180e11007388 */ /* 0x0003e80000000800 */
[----:B------:R1:W-:Y:S02]  /*0780*/  STS [R17+0x1c], R18 ;  /* 0x00001c1211007388 */ /* 0x0003e40000000800 */
.L_x_9:
[----:B------:R-:W-:Y:S05]  /*0790*/  BRA.U !UP2, `(.L_x_6) ;  /* 0x000000010aa07547 */ /* 0x000fea000b800000 */
[----:B------:R-:W-:Y:S02]  /*07a0*/  UISETP.GE.U32.AND UP1, UPT, UR7, 0x4, UPT ;  /* 0x000000040700788c */ /* 0x000fe4000bf26070 */
[----:B------:R-:W-:-:S04]  /*07b0*/  ULOP3.LUT UR6, UR10, 0x3, URZ, 0xc0, !UPT ;  /* 0x000000030a067892 */ /* 0x000fc8000f8ec0ff */
[----:B------:R-:W-:-:S03]  /*07c0*/  UISETP.NE.AND UP2, UPT, UR6, URZ, UPT ;  /* 0x000000ff0600728c */ /* 0x000fc6000bf45270 */
[----:B------:R-:W-:Y:S08]  /*07d0*/  BRA.U !UP1, `(.L_x_10) ;  /* 0x0000000109507547 */ /* 0x000ff0000b800000 */
[----:B01----:R-:W0:Y:S01]  /*07e0*/  LDC.64 R8, c[0x0][0x380] ;  /* 0x0000e000ff087b82 */ /* 0x003e220000000a00 */
[----:B------:R-:W-:-:S04]  /*07f0*/  IMAD R11, R7, R2, R3 ;  /* 0x00000002070b7224 */ /* 0x000fc800078e0203 */
[----:B0-----:R-:W-:-:S04]  /*0800*/  IMAD.WIDE R8, R11, 0x4, R8 ;  /* 0x000000040b087825 */ /* 0x001fc800078e0208 */
[C---:B------:R-:W-:Y:S02]  /*0810*/  IMAD.WIDE R10, R2.reuse, 0x4, R8 ;  /* 0x00000004020a7825 */ /* 0x040fe400078e0208 */
[----:B------:R-:W2:Y:S02]  /*0820*/  LDG.E R8, desc[UR8][R8.64] ;  /* 0x0000000808087981 */ /* 0x000ea4000c1e1900 */
[C---:B------:R-:W-:Y:S02]  /*0830*/  IMAD.WIDE R12, R2.reuse, 0x4, R10 ;  /* 0x00000004020c7825 */ /* 0x040fe400078e020a */
[----:B------:R-:W3:Y:S02]  /*0840*/  LDG.E R10, desc[UR8][R10.64] ;  /* 0x000000080a0a7981 */ /* 0x000ee4000c1e1900 */
[----:B------:R-:W-:Y:S02]  /*0850*/  IMAD.WIDE R14, R2, 0x4, R12 ;  /* 0x00000004020e7825 */ /* 0x000fe400078e020c */
[----:B------:R-:W4:Y:S04]  /*0860*/  LDG.E R12, desc[UR8][R12.64] ;  /* 0x000000080c0c7981 */ /* 0x000f28000c1e1900 */
[----:B------:R-:W4:Y:S01]  /*0870*/  LDG.E R14, desc[UR8][R14.64] ;  /* 0x000000080e0e7981 */ /* 0x000f22000c1e1900 */
[----:B------:R-:W0:Y:S01]  /*0880*/  S2UR UR5, SR_CgaCtaId ;  /* 0x00000000000579c3 */ /* 0x000e220000008800 */
[----:B------:R-:W-:Y:S01]  /*0890*/  UMOV UR4, 0x400 ;  /* 0x0000040000047882 */ /* 0x000fe20000000000 */
[----:B------:R-:W-:Y:S01]  /*08a0*/  IMAD R6, R0, UR10, R7 ;  /* 0x0000000a00067c24 */ /* 0x000fe2000f8e0207 */
[----:B0-----:R-:W-:-:S06]  /*08b0*/  ULEA UR4, UR5, UR4, 0x18 ;  /* 0x0000000405047291 */ /* 0x001fcc000f8ec0ff */
[----:B------:R-:W-:Y:S02]  /*08c0*/  LEA R17, R6, UR4, 0x2 ;  /* 0x0000000406117c11 */ /* 0x000fe4000f8e10ff */
[----:B------:R-:W-:-:S03]  /*08d0*/  IADD3 R7, PT, PT, R7, 0x4, RZ ;  /* 0x0000000407077810 */ /* 0x000fc60007ffe0ff */
[----:B--2---:R2:W-:Y:S04]  /*08e0*/  STS [R17], R8 ;  /* 0x0000000811007388 */ /* 0x0045e80000000800 */
[----:B---3--:R2:W-:Y:S04]  /*08f0*/  STS [R17+0x4], R10 ;  /* 0x0000040a11007388 */ /* 0x0085e80000000800 */
[----:B----4-:R2:W-:Y:S04]  /*0900*/  STS [R17+0x8], R12 ;  /* 0x0000080c11007388 */ /* 0x0105e80000000800 */
[----:B------:R2:W-:Y:S02]  /*0910*/  STS [R17+0xc], R14 ;  /* 0x00000c0e11007388 */ /* 0x0005e40000000800 */
.L_x_10:
[----:B------:R-:W-:Y:S05]  /*0920*/  BRA.U !UP2, `(.L_x_6) ;  /* 0x000000010a3c7547 */ /* 0x000fea000b800000 */
[----:B------:R-:W3:Y:S01]  /*0930*/  S2UR UR5, SR_CgaCtaId ;  /* 0x00000000000579c3 */ /* 0x000ee20000008800 */
[----:B------:R-:W-:-:S07]  /*0940*/  UMOV UR4, 0x400 ;  /* 0x0000040000047882 */ /* 0x000fce0000000000 */
[----:B012---:R-:W0:Y:S01]  /*0950*/  LDC.64 R10, c[0x0][0x380] ;  /* 0x0000e000ff0a7b82 */ /* 0x007e220000000a00 */
[----:B---3--:R-:W-:-:S03]  /*0960*/  ULEA UR5, UR5, UR4, 0x18 ;  /* 0x0000000405057291 */ /* 0x008fc6000f8ec0ff */
[----:B------:R-:W-:-:S09]  /*0970*/  UMOV UR4, URZ ;  /* 0x000000ff00047c82 */ /* 0x000fd20008000000 */
.L_x_11:
[----:B------:R-:W-:-:S04]  /*0980*/  IMAD R9, R7, R2, R3 ;  /* 0x0000000207097224 */ /* 0x000fc800078e0203 */
[----:B0--3--:R-:W-:-:S06]  /*0990*/  IMAD.WIDE R8, R9, 0x4, R10 ;  /* 0x0000000409087825 */ /* 0x009fcc00078e020a */
[----:B------:R-:W2:Y:S01]  /*09a0*/  LDG.E R8, desc[UR8][R8.64] ;  /* 0x0000000808087981 */ /* 0x000ea2000c1e1900 */
[----:B------:R-:W-:Y:S01]  /*09b0*/  IMAD R6, R0, UR10, R7 ;  /* 0x0000000a00067c24 */ /* 0x000fe2000f8e0207 */
[----:B------:R-:W-:Y:S01]  /*09c0*/  UIADD3 UR4, UPT, UPT, UR4, 0x1, URZ ;  /* 0x0000000104047890 */ /* 0x000fe2000fffe0ff */
[----:B------:R-:W-:-:S03]  /*09d0*/  IADD3 R7, PT, PT, R7, 0x1, RZ ;  /* 0x0000000107077810 */ /* 0x000fc60007ffe0ff */
[----:B------:R-:W-:Y:S01]  /*09e0*/  LEA R13, R6, UR5, 0x2 ;  /* 0x00000005060d7c11 */ /* 0x000fe2000f8e10ff */
[----:B------:R-:W-:-:S04]  /*09f0*/  UISETP.NE.AND UP1, UPT, UR4, UR6, UPT ;  /* 0x000000060400728c */ /* 0x000fc8000bf25270 */
[----:B--2---:R3:W-:Y:S05]  /*0a00*/  STS [R13], R8 ;  /* 0x000000080d007388 */ /* 0x0047ea0000000800 */
[----:B------:R-:W-:Y:S05]  /*0a10*/  BRA.U UP1, `(.L_x_11) ;  /* 0xfffffffd01d87547 */ /* 0x000fea000b83ffff */
.L_x_6:
[----:B-----5:R-:W-:-:S04]  /*0a20*/  VIMNMX R2, PT, PT, R5, R2, PT ;  /* 0x0000000205027248 */ /* 0x020fc80003fe0100 */
[----:B------:R-:W-:-:S13]  /*0a30*/  ISETP.GE.AND P0, PT, R2, 0x1, PT ;  /* 0x000000010200780c */ /* 0x000fda0003f06270 */
[----:B------:R-:W-:Y:S05]  /*0a40*/  @!P0 EXIT ;  /* 0x000000000000894d */ /* 0x000fea0003800000 */
[----:B------:R-:W-:Y:S05]  /*0a50*/  BRA.U !UP0, `(.L_x_12) ;  /* 0x0000000908e87547 */ /* 0x000fea000b800000 */
[----:B------:R-:W4:Y:S01]  /*0a60*/  S2UR UR5, SR_CgaCtaId ;  /* 0x00000000000579c3 */ /* 0x000f220000008800 */
[----:B------:R-:W-:Y:S01]  /*0a70*/  UMOV UR4, 0x400 ;  /* 0x0000040000047882 */ /* 0x000fe20000000000 */
[----:B------:R-:W-:Y:S02]  /*0a80*/  IMAD R7, R0, UR10, RZ ;  /* 0x0000000a00077c24 */ /* 0x000fe4000f8e02ff */
[----:B------:R-:W-:Y:S01]  /*0a90*/  HFMA2 R0, -RZ, RZ, 0, 0 ;  /* 0x00000000ff007431 */ /* 0x000fe200000001ff */
[----:B-1----:R-:W-:Y:S01]  /*0aa0*/  MOV R6, RZ ;  /* 0x000000ff00067202 */ /* 0x002fe20000000f00 */
[----:B----4-:R-:W-:-:S06]  /*0ab0*/  ULEA UR4, UR5, UR4, 0x18 ;  /* 0x0000000405047291 */ /* 0x010fcc000f8ec0ff */
[----:B------:R-:W-:-:S07]  /*0ac0*/  LEA R7, R7, UR4, 0x2 ;  /* 0x0000000407077c11 */ /* 0x000fce000f8e10ff */
.L_x_21:
[----:B------:R-:W1:Y:S01]  /*0ad0*/  LDC.64 R2, c[0x0][0x380] ;  /* 0x0000e000ff027b82 */ /* 0x000e620000000a00 */
[----:B0-23--:R-:W0:Y:S01]  /*0ae0*/  LDS R8, [R7] ;  /* 0x0000000007087984 */ /* 0x00de220000000800 */
[----:B-1----:R-:W-:-:S05]  /*0af0*/  IMAD.WIDE.U32 R2, R0, 0x4, R2 ;  /* 0x0000000400027825 */ /* 0x002fca00078e0002 */
[----:B------:R-:W0:Y:S01]  /*0b00*/  LDG.E R9, desc[UR8][R2.64] ;  /* 0x0000000802097981 */ /* 0x000e22000c1e1900 */
[----:B------:R-:W-:Y:S01]  /*0b10*/  BSSY.RECONVERGENT B0, `(.L_x_13) ;  /* 0x0000048000007945 */ /* 0x000fe20003800200 */
[----:B------:R-:W-:Y:S01]  /*0b20*/  MOV R10, 0x3f800000 ;  /* 0x3f800000000a7802 */ /* 0x000fe20000000f00 */
[----:B0-----:R-:W-:-:S05]  /*0b30*/  FADD R8, R8, -R9 ;  /* 0x8000000908087221 */ /* 0x001fca0000000000 */
[----:B------:R-:W-:-:S13]  /*0b40*/  FSETP.NEU.AND P0, PT, R8, 1, PT ;  /* 0x3f8000000800780b */ /* 0x000fda0003f0d000 */
[----:B------:R-:W-:Y:S05]  /*0b50*/  @!P0 BRA `(.L_x_14) ;  /* 0x00000004000c8947 */ /* 0x000fea0003800000 */
[----:B------:R-:W-:-:S13]  /*0b60*/  FSETP.NAN.AND P0, PT, |R8|, |R8|, PT ;  /* 0x400000080800720b */ /* 0x000fda0003f08200 */
[----:B------:R-:W-:Y:S05]  /*0b70*/  @P0 BRA `(.L_x_15) ;  /* 0x0000000400000947 */ /* 0x000fea0003800000 */
[C---:B------:R-:W-:Y:S01]  /*0b80*/  FMUL R9, |R8|.reuse, 16777216 ;  /* 0x4b80000008097820 */ /* 0x040fe20000400200 */
[C---:B------:R-:W-:Y:S01]  /*0b90*/  FSETP.GEU.AND P0, PT, |R8|.reuse, 1.175494350822287508e-38, PT ;  /* 0x008000000800780b */ /* 0x040fe20003f0e200 */
[----:B------:R-:W-:Y:S01]  /*0ba0*/  HFMA2 R16, -RZ, RZ, 0.771484375, 0.21533203125 ;  /* 0x3a2c32e4ff107431 */ /* 0x000fe200000001ff */
[----:B------:R-:W-:Y:S02]  /*0bb0*/  FSETP.NEU.AND P3, PT, R8, RZ, PT ;  /* 0x000000ff0800720b */ /* 0x000fe40003f6d000 */
[----:B------:R-:W-:Y:S02]  /*0bc0*/  FSEL R9, R9, |R8|, !P0 ;  /* 0x4000000809097208 */ /* 0x000fe40004000000 */
[----:B------:R-:W-:Y:S02]  /*0bd0*/  FSEL R11, RZ, -24, P0 ;  /* 0xc1c00000ff0b7808 */ /* 0x000fe40000000000 */
[----:B------:R-:W-:-:S04]  /*0be0*/  IADD3 R10, PT, PT, R9, -0x3f3504f3, RZ ;  /* 0xc0cafb0d090a7810 */ /* 0x000fc80007ffe0ff */
[----:B------:R-:W-:-:S04]  /*0bf0*/  LOP3.LUT R10, R10, 0xff800000, RZ, 0xc0, !PT ;  /* 0xff8000000a0a7812 */ /* 0x000fc800078ec0ff */
[-C--:B------:R-:W-:Y:S02]  /*0c00*/  IADD3 R9, PT, PT, R9, -R10.reuse, RZ ;  /* 0x8000000a09097210 */ /* 0x080fe40007ffe0ff */
[----:B------:R-:W-:-:S03]  /*0c10*/  I2FP.F32.S32 R10, R10 ;  /* 0x0000000a000a7245 */ /* 0x000fc60000201400 */
[C---:B------:R-:W-:Y:S01]  /*0c20*/  FADD R13, R9.reuse, 1 ;  /* 0x3f800000090d7421 */ /* 0x040fe20000000000 */
[----:B------:R-:W-:-:S04]  /*0c30*/  FADD R14, R9, -1 ;  /* 0xbf800000090e7421 */ /* 0x000fc80000000000 */
[----:B------:R-:W-:Y:S01]  /*0c40*/  FADD R12, R14, R14 ;  /* 0x0000000e0e0c7221 */ /* 0x000fe20000000000 */
[----:B------:R-:W0:Y:S03]  /*0c50*/  MUFU.RCP R13, R13 ;  /* 0x0000000d000d7308 */ /* 0x000e260000001000 */
[----:B0-----:R-:W-:Y:S01]  /*0c60*/  FMUL R9, R13, R12 ;  /* 0x0000000c0d097220 */ /* 0x001fe20000400000 */
[----:B------:R-:W-:-:S03]  /*0c70*/  FFMA R12, R10, 1.1920928955078125e-07, R11 ;  /* 0x340000000a0c7823 */ /* 0x000fc6000000000b */
[----:B------:R-:W-:Y:S01]  /*0c80*/  FADD R15, R14, -R9 ;  /* 0x800000090e0f7221 */ /* 0x000fe20000000000 */
[CC--:B------:R-:W-:Y:S01]  /*0c90*/  FMUL R11, R9.reuse, R9.reuse ;  /* 0x00000009090b7220 */ /* 0x0c0fe20000400000 */
[----:B------:R-:W-:Y:S02]  /*0ca0*/  FFMA R10, R9, 1.4426950216293334961, R12 ;  /* 0x3fb8aa3b090a7823 */ /* 0x000fe4000000000c */
[----:B------:R-:W-:Y:S01]  /*0cb0*/  FADD R15, R15, R15 ;  /* 0x0000000f0f0f7221 */ /* 0x000fe20000000000 */
[C---:B------:R-:W-:Y:S01]  /*0cc0*/  FFMA R16, R11.reuse, R16, 0.0032181653659790754318 ;  /* 0x3b52e7db0b107423 */ /* 0x040fe20000000010 */
[----:B------:R-:W-:Y:S02]  /*0cd0*/  FADD R12, R12, -R10 ;  /* 0x8000000a0c0c7221 */ /* 0x000fe40000000000 */
[----:B------:R-:W-:Y:S01]  /*0ce0*/  FFMA R14, R14, -R9, R15 ;  /* 0x800000090e0e7223 */ /* 0x000fe2000000000f */
[----:B------:R-:W-:Y:S01]  /*0cf0*/  FFMA R16, R11, R16, 0.018033718690276145935 ;  /* 0x3c93bb730b107423 */ /* 0x000fe20000000010 */
[----:B------:R-:W-:-:S02]  /*0d00*/  FFMA R15, R9, 1.4426950216293334961, R12 ;  /* 0x3fb8aa3b090f7823 */ /* 0x000fc4000000000c */
[----:B------:R-:W-:Y:S01]  /*0d10*/  FMUL R14, R13, R14 ;  /* 0x0000000e0d0e7220 */ /* 0x000fe20000400000 */
[----:B------:R-:W-:-:S03]  /*0d20*/  FFMA R16, R11, R16, 0.12022458761930465698 ;  /* 0x3df6384f0b107423 */ /* 0x000fc60000000010 */
[----:B------:R-:W-:Y:S01]  /*0d30*/  FFMA R12, R14, 1.4426950216293334961, R15 ;  /* 0x3fb8aa3b0e0c7823 */ /* 0x000fe2000000000f */
[----:B------:R-:W-:-:S03]  /*0d40*/  FMUL R16, R11, R16 ;  /* 0x000000100b107220 */ /* 0x000fc60000400000 */
[----:B------:R-:W-:Y:S01]  /*0d50*/  FFMA R13, R9, 1.9251366722983220825e-08, R12 ;  /* 0x32a55e34090d7823 */ /* 0x000fe2000000000c */
[----:B------:R-:W-:-:S04]  /*0d60*/  FMUL R11, R16, 3 ;  /* 0x40400000100b7820 */ /* 0x000fc80000400000 */
[----:B------:R-:W-:Y:S01]  /*0d70*/  FFMA R11, R14, R11, R13 ;  /* 0x0000000b0e0b7223 */ /* 0x000fe2000000000d */
[----:B------:R-:W-:-:S03]  /*0d80*/  MOV R14, 0x391fcb8e ;  /* 0x391fcb8e000e7802 */ /* 0x000fc60000000f00 */
[----:B------:R-:W-:-:S04]  /*0d90*/  FFMA R11, R9, R16, R11 ;  /* 0x00000010090b7223 */ /* 0x000fc8000000000b */
[----:B------:R-:W-:-:S04]  /*0da0*/  FADD R9, R10, R11 ;  /* 0x0000000b0a097221 */ /* 0x000fc80000000000 */
[----:B------:R-:W-:Y:S01]  /*0db0*/  FMUL R12, R9, 2 ;  /* 0x40000000090c7820 */ /* 0x000fe20000400000 */
[----:B------:R-:W-:-:S03]  /*0dc0*/  FADD R10, -R10, R9 ;  /* 0x000000090a0a7221 */ /* 0x000fc60000000100 */
[----:B------:R-:W0:Y:S01]  /*0dd0*/  FRND R13, R12 ;  /* 0x0000000c000d7307 */ /* 0x000e220000201000 */
[----:B------:R-:W-:Y:S01]  /*0de0*/  FADD R10, R11, -R10 ;  /* 0x8000000a0b0a7221 */ /* 0x000fe20000000000 */
[----:B------:R-:W-:Y:S01]  /*0df0*/  FFMA R9, R9, 2, -R12 ;  /* 0x4000000009097823 */ /* 0x000fe2000000080c */
[C---:B------:R-:W-:Y:S02]  /*0e00*/  FSETP.GT.AND P1, PT, |R12|.reuse, 152, PT ;  /* 0x431800000c00780b */ /* 0x040fe40003f24200 */
[----:B------:R-:W-:Y:S01]  /*0e10*/  FSETP.GEU.AND P2, PT, R12, RZ, PT ;  /* 0x000000ff0c00720b */ /* 0x000fe20003f4e000 */
[----:B------:R-:W-:Y:S02]  /*0e20*/  FFMA R10, R10, 2, R9 ;  /* 0x400000000a0a7823 */ /* 0x000fe40000000009 */
[----:B------:R-:W1:Y:S01]  /*0e30*/  F2I.NTZ R11, R12 ;  /* 0x0000000c000b7305 */ /* 0x000e620000203100 */
[----:B0-----:R-:W-:Y:S01]  /*0e40*/  FADD R9, R12, -R13 ;  /* 0x8000000d0c097221 */ /* 0x001fe20000000000 */
[----:B------:R-:W-:-:S03]  /*0e50*/  FSETP.GT.AND P0, PT, R13, RZ, PT ;  /* 0x000000ff0d00720b */ /* 0x000fc60003f04000 */
[----:B------:R-:W-:-:S04]  /*0e60*/  FADD R9, R9, R10 ;  /* 0x0000000a09097221 */ /* 0x000fc80000000000 */
[----:B------:R-:W-:-:S04]  /*0e70*/  FFMA R10, R9, R14, 0.0013391353422775864601 ;  /* 0x3aaf85ed090a7423 */ /* 0x000fc8000000000e */
[----:B------:R-:W-:-:S04]  /*0e80*/  FFMA R10, R9, R10, 0.0096188392490148544312 ;  /* 0x3c1d9856090a7423 */ /* 0x000fc8000000000a */
[----:B------:R-:W-:-:S04]  /*0e90*/  FFMA R10, R9, R10, 0.055503588169813156128 ;  /* 0x3d6357bb090a7423 */ /* 0x000fc8000000000a */
[C---:B------:R-:W-:Y:S01]  /*0ea0*/  FFMA R14, R9.reuse, R10, 0.24022644758224487305 ;  /* 0x3e75fdec090e7423 */ /* 0x040fe2000000000a */
[----:B------:R-:W-:Y:S02]  /*0eb0*/  SEL R10, RZ, 0x83000000, P0 ;  /* 0x83000000ff0a7807 */ /* 0x000fe40000000000 */
[----:B------:R-:W-:Y:S01]  /*0ec0*/  FSETP.NEU.AND P0, PT, |R8|, +INF , PT ;  /* 0x7f8000000800780b */ /* 0x000fe20003f0d200 */
[----:B------:R-:W-:Y:S01]  /*0ed0*/  FFMA R14, R9, R14, 0.69314718246459960938 ;  /* 0x3f317218090e7423 */ /* 0x000fe2000000000e */
[----:B------:R-:W-:Y:S02]  /*0ee0*/  IADD3 R13, PT, PT, R10, 0x7f000000, RZ ;  /* 0x7f0000000a0d7810 */ /* 0x000fe40007ffe0ff */
[----:B-1----:R-:W-:Y:S01]  /*0ef0*/  LEA R11, R11, -R10, 0x17 ;  /* 0x8000000a0b0b7211 */ /* 0x002fe200078eb8ff */
[----:B------:R-:W-:Y:S01]  /*0f00*/  FFMA R14, R9, R14, 1 ;  /* 0x3f800000090e7423 */ /* 0x000fe2000000000e */
[----:B------:R-:W-:-:S03]  /*0f10*/  FSEL R10, RZ, +INF , !P2 ;  /* 0x7f800000ff0a7808 */ /* 0x000fc60005000000 */
[----:B------:R-:W-:-:S04]  /*0f20*/  FMUL R14, R13, R14 ;  /* 0x0000000e0d0e7220 */ /* 0x000fc80000400000 */
[----:B------:R-:W-:Y:S01]  /*0f30*/  @!P1 FMUL R10, R11, R14 ;  /* 0x0000000e0b0a9220 */ /* 0x000fe20000400000 */
[----:B------:R-:W-:Y:S06]  /*0f40*/  @P0 BRA P3, `(.L_x_14) ;  /* 0x0000000000100947 */ /* 0x000fec0001800000 */
[----:B------:R-:W-:-:S05]  /*0f50*/  FADD R8, R8, R8 ;  /* 0x0000000808087221 */ /* 0x000fca0000000000 */
[----:B------:R-:W-:Y:S01]  /*0f60*/  LOP3.LUT R10, R8, 0x7fffffff, RZ, 0xc0, !PT ;  /* 0x7fffffff080a7812 */ /* 0x000fe200078ec0ff */
[----:B------:R-:W-:Y:S06]  /*0f70*/  BRA `(.L_x_14) ;  /* 0x0000000000047947 */ /* 0x000fec0003800000 */
.L_x_15:
[----:B------:R-:W-:-:S07]  /*0f80*/  FADD R10, R8, 2 ;  /* 0x40000000080a7421 */ /* 0x000fce0000000000 */
.L_x_14:
[----:B------:R-:W-:Y:S05]  /*0f90*/  BSYNC.RECONVERGENT B0 ;  /* 0x0000000000007941 */ /* 0x000fea0003800200 */
.L_x_13:
[----:B------:R-:W0:Y:S02]  /*0fa0*/  LDC.64 R8, c[0x0][0x388] ;  /* 0x0000e200ff087b82 */ /* 0x000e240000000a00 */
[----:B0-----:R-:W-:Y:S01]  /*0fb0*/  IADD3 R11, PT, PT, -R8, 0x1, RZ ;  /* 0x00000001080b7810 */ /* 0x001fe20007ffe1ff */
[----:B------:R-:W-:Y:S01]  /*0fc0*/  FADD R8, RZ, R10 ;  /* 0x0000000aff087221 */ /* 0x000fe20000000000 */
[----:B------:R-:W-:Y:S02]  /*0fd0*/  IMAD.WIDE.U32 R2, R9, 0x4, R2 ;  /* 0x0000000409027825 */ /* 0x000fe400078e0002 */
[----:B------:R-:W-:-:S13]  /*0fe0*/  ISETP.NE.AND P0, PT, R11, RZ, PT ;  /* 0x000000ff0b00720c */ /* 0x000fda0003f05270 */
[----:B------:R-:W-:Y:S05]  /*0ff0*/  @!P0 BRA `(.L_x_16) ;  /* 0x0000000400508947 */ /* 0x000fea0003800000 */
[----:B------:R-:W0:Y:S01]  /*1000*/  LDC R9, c[0x0][0x38c] ;  /* 0x0000e300ff097b82 */ /* 0x000e220000000800 */
[----:B------:R-:W-:Y:S02]  /*1010*/  MOV R10, R11 ;  /* 0x0000000b000a7202 */ /* 0x000fe40000000f00 */
[----:B------:R-:W-:-:S07]  /*1020*/  IADD3 R11, PT, PT, R7, 0x4, RZ ;  /* 0x00000004070b7810 */ /* 0x000fce0007ffe0ff */
.L_x_20:
[----:B------:R-:W2:Y:S01]  /*1030*/  LDG.E R13, desc[UR8][R2.64] ;  /* 0x00000008020d7981 */ /* 0x000ea2000c1e1900 */
[----:B------:R-:W-:Y:S01]  /*1040*/  IADD3 R10, PT, PT, R10, 0x1, RZ ;  /* 0x000000010a0a7810 */ /* 0x000fe20007ffe0ff */
[----:B------:R-:W-:Y:S02]  /*1050*/  BSSY.RECONVERGENT B0, `(.L_x_17) ;  /* 0x000004a000007945 */ /* 0x000fe40003800200 */
[----:B------:R-:W2:Y:S01]  /*1060*/  LDS R12, [R11] ;  /* 0x000000000b0c7984 */ /* 0x000ea20000000800 */
[----:B------:R-:W-:Y:S01]  /*1070*/  ISETP.NE.AND P0, PT, R10, RZ, PT ;  /* 0x000000ff0a00720c */ /* 0x000fe20003f05270 */
[----:B--2---:R-:W-:Y:S01]  /*1080*/  FADD R12, R12, -R13 ;  /* 0x8000000d0c0c7221 */ /* 0x004fe20000000000 */
[----:B------:R-:W-:-:S04]  /*1090*/  HFMA2 R13, -RZ, RZ, 1.875, 0 ;  /* 0x3f800000ff0d7431 */ /* 0x000fc800000001ff */
[----:B------:R-:W-:-:S13]  /*10a0*/  FSETP.NEU.AND P1, PT, R12, 1, PT ;  /* 0x3f8000000c00780b */ /* 0x000fda0003f2d000 */
[----:B------:R-:W-:Y:S05]  /*10b0*/  @!P1 BRA `(.L_x_18) ;  /* 0x00000004000c9947 */ /* 0x000fea0003800000 */
[----:B------:R-:W-:-:S13]  /*10c0*/  FSETP.NAN.AND P1, PT, |R12|, |R12|, PT ;  /* 0x4000000c0c00720b */ /* 0x000fda0003f28200 */
[----:B------:R-:W-:Y:S05]  /*10d0*/  @P1 BRA `(.L_x_19) ;  /* 0x0000000400001947 */ /* 0x000fea0003800000 */
[C---:B------:R-:W-:Y:S01]  /*10e0*/  FMUL R13, |R12|.reuse, 16777216 ;  /* 0x4b8000000c0d7820 */ /* 0x040fe20000400200 */
[C---:B------:R-:W-:Y:S02]  /*10f0*/  FSETP.GEU.AND P1, PT, |R12|.reuse, 1.175494350822287508e-38, PT ;  /* 0x008000000c00780b */ /* 0x040fe40003f2e200 */
[----:B------:R-:W-:Y:S02]  /*1100*/  MOV R20, 0x3a2c32e4 ;  /* 0x3a2c32e400147802 */ /* 0x000fe40000000f00 */
[----:B------:R-:W-:Y:S02]  /*1110*/  FSEL R13, R13, |R12|, !P1 ;  /* 0x4000000c0d0d7208 */ /* 0x000fe40004800000 */
[----:B------:R-:W-:Y:S02]  /*1120*/  FSEL R17, RZ, -24, P1 ;  /* 0xc1c00000ff117808 */ /* 0x000fe40000800000 */
[----:B------:R-:W-:Y:S02]  /*1130*/  IADD3 R14, PT, PT, R13, -0x3f3504f3, RZ ;  /* 0xc0cafb0d0d0e7810 */ /* 0x000fe40007ffe0ff */
[----:B------:R-:W-:-:S02]  /*1140*/  FSETP.NEU.AND P4, PT, R12, RZ, PT ;  /* 0x000000ff0c00720b */ /* 0x000fc40003f8d000 */
[----:B------:R-:W-:-:S04]  /*1150*/  LOP3.LUT R14, R14, 0xff800000, RZ, 0xc0, !PT ;  /* 0xff8000000e0e7812 */ /* 0x000fc800078ec0ff */
[-C--:B------:R-:W-:Y:S02]  /*1160*/  IADD3 R13, PT, PT, R13, -R14.reuse, RZ ;  /* 0x8000000e0d0d7210 */ /* 0x080fe40007ffe0ff */
[----:B------:R-:W-:-:S03]  /*1170*/  I2FP.F32.S32 R14, R14 ;  /* 0x0000000e000e7245 */ /* 0x000fc60000201400 */
[C---:B------:R-:W-:Y:S01]  /*1180*/  FADD R15, R13.reuse, 1 ;  /* 0x3f8000000d0f7421 */ /* 0x040fe20000000000 */
[----:B------:R-:W-:-:S04]  /*1190*/  FADD R18, R13, -1 ;  /* 0xbf8000000d127421 */ /* 0x000fc80000000000 */
[----:B------:R-:W-:Y:S01]  /*11a0*/  FADD R16, R18, R18 ;  /* 0x0000001212107221 */ /* 0x000fe20000000000 */
[----:B------:R-:W1:Y:S03]  /*11b0*/  MUFU.RCP R15, R15 ;  /* 0x0000000f000f7308 */ /* 0x000e660000001000 */
[----:B-1----:R-:W-:Y:S01]  /*11c0*/  FMUL R13, R15, R16 ;  /* 0x000000100f0d7220 */ /* 0x002fe20000400000 */
        /* <DEDUP_REMOVED lines=17> */
[----:B------:R-:W-:-:S03]  /*12e0*/  HFMA2 R17, -RZ, RZ, 0.64013671875, -15.109375 ;  /* 0x391fcb8eff117431 */ /* 0x000fc600000001ff */
[----:B------:R-:W-:-:S04]  /*12f0*/  FFMA R15, R13, R20, R15 ;  /* 0x000000140d0f7223 */ /* 0x000fc8000000000f */
[----:B------:R-:W-:-:S04]  /*1300*/  FADD R16, R14, R15 ;  /* 0x0000000f0e107221 */ /* 0x000fc80000000000 */
[----:B------:R-:W-:Y:S01]  /*1310*/  FMUL R13, R16, 2 ;  /* 0x40000000100d7820 */ /* 0x000fe20000400000 */
[----:B------:R-:W-:-:S03]  /*1320*/  FADD R14, -R14, R16 ;  /* 0x000000100e0e7221 */ /* 0x000fc60000000100 */
[----:B------:R-:W1:Y:S01]  /*1330*/  FRND R18, R13 ;  /* 0x0000000d00127307 */ /* 0x000e620000201000 */
[----:B------:R-:W-:Y:S01]  /*1340*/  FADD R15, R15, -R14 ;  /* 0x8000000e0f0f7221 */ /* 0x000fe20000000000 */
[----:B------:R-:W-:Y:S01]  /*1350*/  FFMA R16, R16, 2, -R13 ;  /* 0x4000000010107823 */ /* 0x000fe2000000080d */
[C---:B------:R-:W-:Y:S02]  /*1360*/  FSETP.GT.AND P2, PT, |R13|.reuse, 152, PT ;  /* 0x431800000d00780b */ /* 0x040fe40003f44200 */
[----:B------:R-:W-:Y:S01]  /*1370*/  FSETP.GEU.AND P3, PT, R13, RZ, PT ;  /* 0x000000ff0d00720b */ /* 0x000fe20003f6e000 */
[----:B------:R-:W-:Y:S02]  /*1380*/  FFMA R15, R15, 2, R16 ;  /* 0x400000000f0f7823 */ /* 0x000fe40000000010 */
[----:B------:R2:W3:Y:S01]  /*1390*/  F2I.NTZ R16, R13 ;  /* 0x0000000d00107305 */ /* 0x0004e20000203100 */
[----:B-1----:R-:W-:Y:S01]  /*13a0*/  FADD R14, R13, -R18 ;  /* 0x800000120d0e7221 */ /* 0x002fe20000000000 */
[----:B------:R-:W-:-:S02]  /*13b0*/  FSETP.GT.AND P1, PT, R18, RZ, PT ;  /* 0x000000ff1200720b */ /* 0x000fc40003f24000 */
[----:B--2---:R-:W-:Y:S01]  /*13c0*/  FSEL R13, RZ, +INF , !P3 ;  /* 0x7f800000ff0d7808 */ /* 0x004fe20005800000 */
[----:B------:R-:W-:-:S04]  /*13d0*/  FADD R14, R14, R15 ;  /* 0x0000000f0e0e7221 */ /* 0x000fc80000000000 */
[----:B------:R-:W-:-:S04]  /*13e0*/  FFMA R15, R14, R17, 0.0013391353422775864601 ;  /* 0x3aaf85ed0e0f7423 */ /* 0x000fc80000000011 */
[----:B------:R-:W-:-:S04]  /*13f0*/  FFMA R15, R14, R15, 0.0096188392490148544312 ;  /* 0x3c1d98560e0f7423 */ /* 0x000fc8000000000f */
[----:B------:R-:W-:-:S04]  /*1400*/  FFMA R15, R14, R15, 0.055503588169813156128 ;  /* 0x3d6357bb0e0f7423 */ /* 0x000fc8000000000f */
[----:B------:R-:W-:Y:S01]  /*1410*/  FFMA R17, R14, R15, 0.24022644758224487305 ;  /* 0x3e75fdec0e117423 */ /* 0x000fe2000000000f */
[----:B------:R-:W-:Y:S02]  /*1420*/  SEL R15, RZ, 0x83000000, P1 ;  /* 0x83000000ff0f7807 */ /* 0x000fe40000800000 */
[----:B------:R-:W-:Y:S01]  /*1430*/  FSETP.NEU.AND P1, PT, |R12|, +INF , PT ;  /* 0x7f8000000c00780b */ /* 0x000fe20003f2d200 */
[----:B------:R-:W-:Y:S01]  /*1440*/  FFMA R17, R14, R17, 0.69314718246459960938 ;  /* 0x3f3172180e117423 */ /* 0x000fe20000000011 */
[----:B---3--:R-:W-:Y:S02]  /*1450*/  LEA R16, R16, -R15, 0x17 ;  /* 0x8000000f10107211 */ /* 0x008fe400078eb8ff */
[----:B------:R-:W-:Y:S01]  /*1460*/  IADD3 R15, PT, PT, R15, 0x7f000000, RZ ;  /* 0x7f0000000f0f7810 */ /* 0x000fe20007ffe0ff */
[----:B------:R-:W-:-:S04]  /*1470*/  FFMA R14, R14, R17, 1 ;  /* 0x3f8000000e0e7423 */ /* 0x000fc80000000011 */
[----:B------:R-:W-:-:S04]  /*1480*/  FMUL R15, R15, R14 ;  /* 0x0000000e0f0f7220 */ /* 0x000fc80000400000 */
[----:B------:R-:W-:Y:S01]  /*1490*/  @!P2 FMUL R13, R16, R15 ;  /* 0x0000000f100da220 */ /* 0x000fe20000400000 */
[----:B------:R-:W-:Y:S06]  /*14a0*/  @P1 BRA P4, `(.L_x_18) ;  /* 0x0000000000101947 */ /* 0x000fec0002000000 */
[----:B------:R-:W-:-:S05]  /*14b0*/  FADD R12, R12, R12 ;  /* 0x0000000c0c0c7221 */ /* 0x000fca0000000000 */
[----:B------:R-:W-:Y:S01]  /*14c0*/  LOP3.LUT R13, R12, 0x7fffffff, RZ, 0xc0, !PT ;  /* 0x7fffffff0c0d7812 */ /* 0x000fe200078ec0ff */
[----:B------:R-:W-:Y:S06]  /*14d0*/  BRA `(.L_x_18) ;  /* 0x0000000000047947 */ /* 0x000fec0003800000 */
.L_x_19:
[----:B------:R-:W-:-:S07]  /*14e0*/  FADD R13, R12, 2 ;  /* 0x400000000c0d7421 */ /* 0x000fce0000000000 */
.L_x_18:
[----:B------:R-:W-:Y:S05]  /*14f0*/  BSYNC.RECONVERGENT B0 ;  /* 0x0000000000007941 */ /* 0x000fea0003800200 */
.L_x_17:
[----:B------:R-:W-:Y:S01]  /*1500*/  FADD R8, R13, R8 ;  /* 0x000000080d087221 */ /* 0x000fe20000000000 */
[----:B------:R-:W-:Y:S01]  /*1510*/  IADD3 R11, PT, PT, R11, 0x4, RZ ;  /* 0x000000040b0b7810 */ /* 0x000fe20007ffe0ff */
[----:B0-----:R-:W-:Y:S01]  /*1520*/  IMAD.WIDE.U32 R2, R9, 0x4, R2 ;  /* 0x0000000409027825 */ /* 0x001fe200078e0002 */
[----:B------:R-:W-:Y:S06]  /*1530*/  @P0 BRA `(.L_x_20) ;  /* 0xfffffff800bc0947 */ /* 0x000fec000383ffff */
.L_x_16:
[----:B------:R-:W0:Y:S02]  /*1540*/  LDCU UR4, c[0x0][0x3a8] ;  /* 0x00007500ff0477ac */ /* 0x000e240008000800 */
[----:B0-----:R-:W-:-:S13]  /*1550*/  FSETP.GEU.AND P0, PT, R8, UR4, PT ;  /* 0x0000000408007c0b */ /* 0x001fda000bf0e000 */
[----:B------:R-:W0:Y:S01]  /*1560*/  @!P0 LDC.64 R2, c[0x0][0x3a0] ;  /* 0x0000e800ff028b82 */ /* 0x000e220000000a00 */
[----:B------:R-:W-:Y:S02]  /*1570*/  @!P0 IADD3 R11, PT, PT, R4, R6, RZ ;  /* 0x00000006040b8210 */ /* 0x000fe40007ffe0ff */
[----:B------:R-:W-:-:S03]  /*1580*/  @!P0 IADD3 R6, PT, PT, R6, 0x1, RZ ;  /* 0x0000000106068810 */ /* 0x000fc60007ffe0ff */
[----:B0-----:R-:W-:-:S05]  /*1590*/  @!P0 IMAD.WIDE R2, R11, 0x4, R2 ;  /* 0x000000040b028825 */ /* 0x001fca00078e0202 */
[----:B------:R0:W-:Y:S01]  /*15a0*/  @!P0 STG.E desc[UR8][R2.64], R0 ;  /* 0x0000000002008986 */ /* 0x0001e2000c101908 */
[----:B------:R-:W-:Y:S02]  /*15b0*/  ISETP.GE.AND P0, PT, R6, R5, PT ;  /* 0x000000050600720c */ /* 0x000fe40003f06270 */
[----:B0-----:R-:W-:-:S04]  /*15c0*/  IADD3 R0, PT, PT, R0, 0x1, RZ ;  /* 0x0000000100007810 */ /* 0x001fc80007ffe0ff */
[----:B------:R-:W-:-:S13]  /*15d0*/  ISETP.GE.OR P0, PT, R0, R9, P0 ;  /* 0x000000090000720c */ /* 0x000fda0000706670 */
[----:B------:R-:W-:Y:S05]  /*15e0*/  @P0 EXIT ;  /* 0x000000000000094d */ /* 0x000fea0003800000 */
[----:B------:R-:W-:Y:S05]  /*15f0*/  BRA `(.L_x_21) ;  /* 0xfffffff400347947 */ /* 0x000fea000383ffff */
.L_x_12:
[----:B------:R-:W4:Y:S01]  /*1600*/  LDCU UR4, c[0x0][0x3a8] ;  /* 0x00007500ff0477ac */ /* 0x000f220008000800 */
[----:B------:R-:W-:Y:S01]  /*1610*/  HFMA2 R0, -RZ, RZ, 0, 0 ;  /* 0x00000000ff007431 */ /* 0x000fe200000001ff */
[----:B0-----:R-:W-:Y:S02]  /*1620*/  MOV R9, RZ ;  /* 0x000000ff00097202 */ /* 0x001fe40000000f00 */
[----:B----4-:R-:W-:Y:S01]  /*1630*/  FSETP.LT.AND P0, PT, RZ, UR4, PT ;  /* 0x00000004ff007c0b */ /* 0x010fe2000bf01000 */
[----:B------:R-:W0:-:S12]  /*1640*/  LDCU UR4, c[0x0][0x38c] ;  /* 0x00007180ff0477ac */ /* 0x000e180008000800 */
[----:B-1----:R-:W1:Y:S02]  /*1650*/  @P0 LDC.64 R6, c[0x0][0x3a0] ;  /* 0x0000e800ff060b82 */ /* 0x002e640000000a00 */
.L_x_22:
[----:B------:R-:W-:Y:S02]  /*1660*/  @P0 IADD3 R3, PT, PT, R4, R0, RZ ;  /* 0x0000000004030210 */ /* 0x000fe40007ffe0ff */
[----:B------:R-:W-:Y:S02]  /*1670*/  @P0 IADD3 R0, PT, PT, R0, 0x1, RZ ;  /* 0x0000000100000810 */ /* 0x000fe40007ffe0ff */
[----:B--23--:R-:W-:Y:S01]  /*1680*/  IADD3 R8, PT, PT, R9, 0x1, RZ ;  /* 0x0000000109087810 */ /* 0x00cfe20007ffe0ff */
[----:B-1----:R-:W-:Y:S01]  /*1690*/  @P0 IMAD.WIDE R2, R3, 0x4, R6 ;  /* 0x0000000403020825 */ /* 0x002fe200078e0206 */
[----:B------:R-:W-:-:S04]  /*16a0*/  ISETP.GE.AND P1, PT, R0, R5, PT ;  /* 0x000000050000720c */ /* 0x000fc80003f26270 */
[----:B------:R1:W-:Y:S09]  /*16b0*/  @P0 STG.E desc[UR8][R2.64], R9 ;  /* 0x0000000902000986 */ /* 0x0003f2000c101908 */
[----:B0-----:R-:W-:Y:S05]  /*16c0*/  @P1 EXIT ;  /* 0x000000000000194d */ /* 0x001fea0003800000 */
[----:B------:R-:W-:Y:S02]  /*16d0*/  ISETP.GE.AND P1, PT, R8, UR4, PT ;  /* 0x0000000408007c0c */ /* 0x000fe4000bf26270 */
[----:B-1----:R-:W-:-:S11]  /*16e0*/  MOV R9, R8 ;  /* 0x0000000800097202 */ /* 0x002fd60000000f00 */
[----:B------:R-:W-:Y:S05]  /*16f0*/  @!P1 BRA `(.L_x_22) ;  /* 0xfffffffc00d89947 */ /* 0x000fea000383ffff */
[----:B------:R-:W-:Y:S05]  /*1700*/  EXIT ;  /* 0x000000000000794d */ /* 0x000fea0003800000 */
.L_x_23:
        /* <DEDUP_REMOVED lines=15> */
.L_x_41:


//--------------------- .text._Z15compute_degreesPfiiPif --------------------------
	.section	.text._Z15compute_degreesPfiiPif,"ax",@progbits
	.align	128
        .global         _Z15compute_degreesPfiiPif
        .type           _Z15compute_degreesPfiiPif,@function
        .size           _Z15compute_degreesPfiiPif,(.L_x_42 - _Z15compute_degreesPfiiPif)
        .other          _Z15compute_degreesPfiiPif,@"STO_CUDA_ENTRY STV_DEFAULT"
_Z15compute_degreesPfiiPif:
.text._Z15compute_degreesPfiiPif:
        /* <DEDUP_REMOVED lines=8> */
[----:B------:R-:W0:Y:S01]  /*0080*/  LDCU UR6, c[0x0][0x388] ;  /* 0x00007100ff0677ac */ /* 0x000e220008000800 */
[----:B------:R-:W1:Y:S01]  /*0090*/  LDCU.64 UR10, c[0x0][0x358] ;  /* 0x00006b00ff0a77ac */ /* 0x000e620008000a00 */
[----:B0-----:R-:W-:-:S09]  /*00a0*/  UISETP.GE.AND UP0, UPT, UR6, 0x1, UPT ;  /* 0x000000010600788c */ /* 0x001fd2000bf06270 */
[----:B-1----:R-:W-:Y:S05]  /*00b0*/  BRA.U !UP0, `(.L_x_24) ;  /* 0x0000000908407547 */ /* 0x002fea000b800000 */
        /* <DEDUP_REMOVED lines=11> */
.L_x_26:
[----:B0-----:R-:W0:Y:S01]  /*0170*/  LDC.64 R28, c[0x0][0x380] ;  /* 0x0000e000ff1c7b82 */ /* 0x001e220000000a00 */
[----:B------:R-:W-:-:S04]  /*0180*/  IMAD R7, R4, R2, R3 ;  /* 0x0000000204077224 */ /* 0x000fc800078e0203 */
[----:B0-----:R-:W-:-:S05]  /*0190*/  IMAD.WIDE R28, R7, 0x4, R28 ;  /* 0x00000004071c7825 */ /* 0x001fca00078e021c */
[----:B------:R-:W2:Y:S01]  /*01a0*/  LDG.E R7, desc[UR10][R28.64] ;  /* 0x0000000a1c077981 */ /* 0x000ea2000c1e1900 */
[----:B------:R-:W-:-:S05]  /*01b0*/  IMAD.WIDE R20, R2, 0x4, R28 ;  /* 0x0000000402147825 */ /* 0x000fca00078e021c */
[----:B------:R0:W3:Y:S01]  /*01c0*/  LDG.E R6, desc[UR10][R20.64] ;  /* 0x0000000a14067981 */ /* 0x0000e2000c1e1900 */
[----:B------:R-:W-:-:S04]  /*01d0*/  IMAD.WIDE R26, R2, 0x4, R20 ;  /* 0x00000004021a7825 */ /* 0x000fc800078e0214 */
[C---:B------:R-:W-:Y:S02]  /*01e0*/  IMAD.WIDE R22, R2.reuse, 0x4, R26 ;  /* 0x0000000402167825 */ /* 0x040fe400078e021a */
[----:B------:R-:W4:Y:S02]  /*01f0*/  LDG.E R26, desc[UR10][R26.64] ;  /* 0x0000000a1a1a7981 */ /* 0x000f24000c1e1900 */
[----:B------:R-:W-:-:S04]  /*0200*/  IMAD.WIDE R14, R2, 0x4, R22 ;  /* 0x00000004020e7825 */ /* 0x000fc800078e0216 */
[C---:B------:R-:W-:Y:S01]  /*0210*/  IMAD.WIDE R8, R2.reuse, 0x4, R14 ;  /* 0x0000000402087825 */ /* 0x040fe200078e020e */
[----:B------:R1:W5:Y:S04]  /*0220*/  LDG.E R27, desc[UR10][R22.64] ;  /* 0x0000000a161b7981 */ /* 0x000368000c1e1900 */
[----:B------:R-:W5:Y:S01]  /*0230*/  LDG.E R14, desc[UR10][R14.64] ;  /* 0x0000000a0e0e7981 */ /* 0x000f62000c1e1900 */
[----:B------:R-:W-:-:S04]  /*0240*/  IMAD.WIDE R10, R2, 0x4, R8 ;  /* 0x00000004020a7825 */ /* 0x000fc800078e0208 */
[C---:B------:R-:W-:Y:S02]  /*0250*/  IMAD.WIDE R16, R2.reuse, 0x4, R10 ;  /* 0x0000000402107825 */ /* 0x040fe400078e020a */
[----:B------:R-:W5:Y:S02]  /*0260*/  LDG.E R10, desc[UR10][R10.64] ;  /* 0x0000000a0a0a7981 */ /* 0x000f64000c1e1900 */
[C---:B------:R-:W-:Y:S02]  /*0270*/  IMAD.WIDE R12, R2.reuse, 0x4, R16 ;  /* 0x00000004020c7825 */ /* 0x040fe400078e0210 */
[----:B------:R1:W5:Y:S04]  /*0280*/  LDG.E R15, desc[UR10][R8.64] ;  /* 0x0000000a080f7981 */ /* 0x000368000c1e1900 */
[----:B------:R-:W5:Y:S01]  /*0290*/  LDG.E R16, desc[UR10][R16.64] ;  /* 0x0000000a10107981 */ /* 0x000f62000c1e1900 */
[----:B------:R-:W-:-:S03]  /*02a0*/  IMAD.WIDE R18, R2, 0x4, R12 ;  /* 0x0000000402127825 */ /* 0x000fc600078e020c */
[----:B------:R1:W5:Y:S01]  /*02b0*/  LDG.E R11, desc[UR10][R12.64] ;  /* 0x0000000a0c0b7981 */ /* 0x000362000c1e1900 */
[----:B0-----:R-:W-:-:S03]  /*02c0*/  IMAD.WIDE R20, R2, 0x4, R18 ;  /* 0x0000000402147825 */ /* 0x001fc600078e0212 */
[----:B------:R-:W5:Y:S01]  /*02d0*/  LDG.E R18, desc[UR10][R18.64] ;  /* 0x0000000a12127981 */ /* 0x000f62000c1e1900 */
[----:B-1----:R-:W-:-:S03]  /*02e0*/  IMAD.WIDE R22, R2, 0x4, R20 ;  /* 0x0000000402167825 */ /* 0x002fc600078e0214 */
[----:B------:R-:W5:Y:S01]  /*02f0*/  LDG.E R20, desc[UR10][R20.64] ;  /* 0x0000000a14147981 */ /* 0x000f62000c1e1900 */
[----:B------:R-:W-:-:S03]  /*0300*/  IMAD.WIDE R24, R2, 0x4, R22 ;  /* 0x0000000402187825 */ /* 0x000fc600078e0216 */
[----:B------:R-:W5:Y:S01]  /*0310*/  LDG.E R22, desc[UR10][R22.64] ;  /* 0x0000000a16167981 */ /* 0x000f62000c1e1900 */
[----:B------:R-:W-:-:S03]  /*0320*/  IMAD.WIDE R28, R2, 0x4, R24 ;  /* 0x00000004021c7825 */ /* 0x000fc600078e0218 */
[----:B------:R-:W5:Y:S01]  /*0330*/  LDG.E R24, desc[UR10][R24.64] ;  /* 0x0000000a18187981 */ /* 0x000f62000c1e1900 */
[----:B------:R-:W-:-:S03]  /*0340*/  IMAD.WIDE R8, R2, 0x4, R28 ;  /* 0x0000000402087825 */ /* 0x000fc600078e021c */
[----:B------:R-:W5:Y:S01]  /*0350*/  LDG.E R28, desc[UR10][R28.64] ;  /* 0x0000000a1c1c7981 */ /* 0x000f62000c1e1900 */
[----:B------:R-:W-:-:S03]  /*0360*/  IMAD.WIDE R12, R2, 0x4, R8 ;  /* 0x00000004020c7825 */ /* 0x000fc600078e0208 */
[----:B------:R-:W5:Y:S04]  /*0370*/  LDG.E R8, desc[UR10][R8.64] ;  /* 0x0000000a08087981 */ /* 0x000f68000c1e1900 */
[----:B------:R-:W5:Y:S01]  /*0380*/  LDG.E R12, desc[UR10][R12.64] ;  /* 0x0000000a0c0c7981 */ /* 0x000f62000c1e1900 */
[----:B------:R-:W-:-:S05]  /*0390*/  IMAD R17, R0, UR6, R4 ;  /* 0x0000000600117c24 */ /* 0x000fca000f8e0204 */
[----:B------:R-:W-:Y:S02]  /*03a0*/  LEA R17, R17, UR4, 0x2 ;  /* 0x0000000411117c11 */ /* 0x000fe4000f8e10ff */
[----:B------:R-:W-:-:S04]  /*03b0*/  IADD3 R4, PT, PT, R4, 0x10, RZ ;  /* 0x0000001004047810 */ /* 0x000fc80007ffe0ff */
[----:B------:R-:W-:Y:S01]  /*03c0*/  ISETP.NE.AND P0, PT, R4, R5, PT ;  /* 0x000000050400720c */ /* 0x000fe20003f05270 */
[----:B--2---:R0:W-:Y:S04]  /*03d0*/  STS [R17], R7 ;  /* 0x0000000711007388 */ /* 0x0041e80000000800 */
[----:B---3--:R0:W-:Y:S04]  /*03e0*/  STS [R17+0x4], R6 ;  /* 0x0000040611007388 */ /* 0x0081e80000000800 */
[----:B----4-:R0:W-:Y:S04]  /*03f0*/  STS [R17+0x8], R26 ;  /* 0x0000081a11007388 */ /* 0x0101e80000000800 */
[----:B-----5:R0:W-:Y:S04]  /*0400*/  STS [R17+0xc], R27 ;  /* 0x00000c1b11007388 */ /* 0x0201e80000000800 */
        /* <DEDUP_REMOVED lines=13> */
.L_x_25:
[----:B------:R-:W-:Y:S05]  /*04e0*/  BRA.U !UP2, `(.L_x_24) ;  /* 0x000000050a347547 */ /* 0x000fea000b800000 */
[----:B------:R-:W-:Y:S02]  /*04f0*/  UISETP.GE.U32.AND UP1, UPT, UR7, 0x8, UPT ;  /* 0x000000080700788c */ /* 0x000fe4000bf26070 */
[----:B------:R-:W-:-:S04]  /*0500*/  ULOP3.LUT UR8, UR6, 0x7, URZ, 0xc0, !UPT ;  /* 0x0000000706087892 */ /* 0x000fc8000f8ec0ff */
[----:B------:R-:W-:-:S03]  /*0510*/  UISETP.NE.AND UP2, UPT, UR8, URZ, UPT ;  /* 0x000000ff0800728c */ /* 0x000fc6000bf45270 */
[----:B------:R-:W-:Y:S08]  /*0520*/  BRA.U !UP1, `(.L_x_27) ;  /* 0x0000000109807547 */ /* 0x000ff0000b800000 */
[----:B0-----:R-:W0:Y:S01]  /*0530*/  LDC.64 R16, c[0x0][0x380] ;  /* 0x0000e000ff107b82 */ /* 0x001e220000000a00 */
[----:B------:R-:W-:-:S04]  /*0540*/  IMAD R7, R5, R2, R3 ;  /* 0x0000000205077224 */ /* 0x000fc800078e0203 */
[----:B0-----:R-:W-:-:S04]  /*0550*/  IMAD.WIDE R16, R7, 0x4, R16 ;  /* 0x0000000407107825 */ /* 0x001fc800078e0210 */
[C---:B------:R-:W-:Y:S02]  /*0560*/  IMAD.WIDE R18, R2.reuse, 0x4, R16 ;  /* 0x0000000402127825 */ /* 0x040fe400078e0210 */
[----:B------:R0:W2:Y:S02]  /*0570*/  LDG.E R16, desc[UR10][R16.64] ;  /* 0x0000000a10107981 */ /* 0x0000a4000c1e1900 */
[C---:B------:R-:W-:Y:S02]  /*0580*/  IMAD.WIDE R20, R2.reuse, 0x4, R18 ;  /* 0x0000000402147825 */ /* 0x040fe400078e0212 */
[----:B------:R-:W3:Y:S02]  /*0590*/  LDG.E R18, desc[UR10][R18.64] ;  /* 0x0000000a12127981 */ /* 0x000ee4000c1e1900 */
[C---:B------:R-:W-:Y:S02]  /*05a0*/  IMAD.WIDE R6, R2.reuse, 0x4, R20 ;  /* 0x0000000402067825 */ /* 0x040fe400078e0214 */
[----:B------:R-:W4:Y:S02]  /*05b0*/  LDG.E R20, desc[UR10][R20.64] ;  /* 0x0000000a14147981 */ /* 0x000f24000c1e1900 */
[----:B------:R-:W-:-:S02]  /*05c0*/  IMAD.WIDE R12, R2, 0x4, R6 ;  /* 0x00000004020c7825 */ /* 0x000fc400078e0206 */
[----:B------:R-:W5:Y:S02]  /*05d0*/  LDG.E R6, desc[UR10][R6.64] ;  /* 0x0000000a06067981 */ /* 0x000f64000c1e1900 */
[C---:B------:R-:W-:Y:S02]  /*05e0*/  IMAD.WIDE R10, R2.reuse, 0x4, R12 ;  /* 0x00000004020a7825 */ /* 0x040fe400078e020c */
[----:B------:R-:W5:Y:S02]  /*05f0*/  LDG.E R12, desc[UR10][R12.64] ;  /* 0x0000000a0c0c7981 */ /* 0x000f64000c1e1900 */
[C---:B------:R-:W-:Y:S02]  /*0600*/  IMAD.WIDE R8, R2.reuse, 0x4, R10 ;  /* 0x0000000402087825 */ /* 0x040fe400078e020a */
[----:B------:R-:W5:Y:S02]  /*0610*/  LDG.E R10, desc[UR10][R10.64] ;  /* 0x0000000a0a0a7981 */ /* 0x000f64000c1e1900 */
[----:B------:R-:W-:-:S02]  /*0620*/  IMAD.WIDE R14, R2, 0x4, R8 ;  /* 0x00000004020e7825 */ /* 0x000fc400078e0208 */
[----:B------:R-:W5:Y:S04]  /*0630*/  LDG.E R8, desc[UR10][R8.64] ;  /* 0x0000000a08087981 */ /* 0x000f68000c1e1900 */
[----:B------:R-:W5:Y:S01]  /*0640*/  LDG.E R14, desc[UR10][R14.64] ;  /* 0x0000000a0e0e7981 */ /* 0x000f62000c1e1900 */
[----:B------:R-:W1:Y:S01]  /*0650*/  S2UR UR5, SR_CgaCtaId ;  /* 0x00000000000579c3 */ /* 0x000e620000008800 */
[----:B------:R-:W-:Y:S01]  /*0660*/  UMOV UR4, 0x400 ;  /* 0x0000040000047882 */ /* 0x000fe20000000000 */
[----:B------:R-:W-:Y:S01]  /*0670*/  IMAD R4, R0, UR6, R5 ;  /* 0x0000000600047c24 */ /* 0x000fe2000f8e0205 */
[----:B-1----:R-:W-:-:S06]  /*0680*/  ULEA UR4, UR5, UR4, 0x18 ;  /* 0x0000000405047291 */ /* 0x002fcc000f8ec0ff */
[----:B0-----:R-:W-:Y:S02]  /*0690*/  LEA R17, R4, UR4, 0x2 ;  /* 0x0000000404117c11 */ /* 0x001fe4000f8e10ff */
[----:B------:R-:W-:-:S03]  /*06a0*/  IADD3 R5, PT, PT, R5, 0x8, RZ ;  /* 0x0000000805057810 */ /* 0x000fc60007ffe0ff */
[----:B--2---:R1:W-:Y:S04]  /*06b0*/  STS [R17], R16 ;  /* 0x0000001011007388 */ /* 0x0043e80000000800 */
[----:B---3--:R1:W-:Y:S04]  /*06c0*/  STS [R17+0x4], R18 ;  /* 0x0000041211007388 */ /* 0x0083e80000000800 */
[----:B----4-:R1:W-:Y:S04]  /*06d0*/  STS [R17+0x8], R20 ;  /* 0x0000081411007388 */ /* 0x0103e80000000800 */
[----:B-----5:R1:W-:Y:S04]  /*06e0*/  STS [R17+0xc], R6 ;  /* 0x00000c0611007388 */ /* 0x0203e80000000800 */
[----:B------:R1:W-:Y:S04]  /*06f0*/  STS [R17+0x10], R12 ;  /* 0x0000100c11007388 */ /* 0x0003e80000000800 */
[----:B------:R1:W-:Y:S04]  /*0700*/  STS [R17+0x14], R10 ;  /* 0x0000140a11007388 */ /* 0x0003e80000000800 */
[----:B------:R1:W-:Y:S04]  /*0710*/  STS [R17+0x18], R8 ;  /* 0x0000180811007388 */ /* 0x0003e80000000800 */
[----:B------:R1:W-:Y:S02]  /*0720*/  STS [R17+0x1c], R14 ;  /* 0x00001c0e11007388 */ /* 0x0003e40000000800 */
.L_x_27:
        /* <DEDUP_REMOVED lines=14> */
[----:B------:R-:W5:Y:S01]  /*0810*/  LDG.E R12, desc[UR10][R12.64] ;  /* 0x0000000a0c0c7981 */ /* 0x000f62000c1e1900 */
        /* <DEDUP_REMOVED lines=9> */
[----:B-----5:R2:W-:Y:S02]  /*08b0*/  STS [R15+0xc], R12 ;  /* 0x00000c0c0f007388 */ /* 0x0205e40000000800 */
.L_x_28:
[----:B------:R-:W-:Y:S05]  /*08c0*/  BRA.U !UP2, `(.L_x_24) ;  /* 0x000000010a3c7547 */ /* 0x000fea000b800000 */
[----:B------:R-:W3:Y:S01]  /*08d0*/  S2UR UR5, SR_CgaCtaId ;  /* 0x00000000000579c3 */ /* 0x000ee20000008800 */
[----:B------:R-:W-:-:S07]  /*08e0*/  UMOV UR4, 0x400 ;  /* 0x0000040000047882 */ /* 0x000fce0000000000 */
[----:B012---:R-:W0:Y:S01]  /*08f0*/  LDC.64 R8, c[0x0][0x380] ;  /* 0x0000e000ff087b82 */ /* 0x007e220000000a00 */
[----:B---3--:R-:W-:-:S03]  /*0900*/  ULEA UR5, UR5, UR4, 0x18 ;  /* 0x0000000405057291 */ /* 0x008fc6000f8ec0ff */
[----:B------:R-:W-:-:S09]  /*0910*/  UMOV UR4, URZ ;  /* 0x000000ff00047c82 */ /* 0x000fd20008000000 */
.L_x_29:
        /* <DEDUP_REMOVED lines=10> */
.L_x_24:
[----:B------:R-:W-:Y:S01]  /*09c0*/  ISETP.GE.AND P0, PT, R2, 0x1, PT ;  /* 0x000000010200780c */ /* 0x000fe20003f06270 */
[----:B0123--:R-:W-:-:S12]  /*09d0*/  HFMA2 R6, -RZ, RZ, 0, 0 ;  /* 0x00000000ff067431 */ /* 0x00ffd800000001ff */
[----:B------:R-:W-:Y:S05]  /*09e0*/  @!P0 BRA `(.L_x_30) ;  /* 0x0000000400b88947 */ /* 0x000fea0003800000 */
[----:B------:R-:W-:Y:S05]  /*09f0*/  BRA.U !UP0, `(.L_x_31) ;  /* 0x0000000508a87547 */ /* 0x000fea000b800000 */
[----:B------:R-:W0:Y:S01]  /*0a00*/  S2UR UR5, SR_CgaCtaId ;  /* 0x00000000000579c3 */ /* 0x000e220000008800 */
[----:B------:R-:W-:Y:S01]  /*0a10*/  UMOV UR4, 0x400 ;  /* 0x0000040000047882 */ /* 0x000fe20000000000 */
[----:B------:R-:W-:Y:S01]  /*0a20*/  IMAD R0, R0, UR6, RZ ;  /* 0x0000000600007c24 */ /* 0x000fe2000f8e02ff */
[----:B------:R-:W-:Y:S01]  /*0a30*/  MOV R6, RZ ;  /* 0x000000ff00067202 */ /* 0x000fe20000000f00 */
[----:B------:R-:W-:Y:S02]  /*0a40*/  UIADD3 UR8, UPT, UPT, -UR6, URZ, URZ ;  /* 0x000000ff06087290 */ /* 0x000fe4000fffe1ff */
[----:B0-----:R-:W-:-:S06]  /*0a50*/  ULEA UR4, UR5, UR4, 0x18 ;  /* 0x0000000405047291 */ /* 0x001fcc000f8ec0ff */
[----:B------:R-:W-:Y:S01]  /*0a60*/  LEA R0, R0, UR4, 0x2 ;  /* 0x0000000400007c11 */ /* 0x000fe2000f8e10ff */
[----:B------:R-:W-:-:S06]  /*0a70*/  UMOV UR4, URZ ;  /* 0x000000ff00047c82 */ /* 0x000fcc0008000000 */
.L_x_36:
[----:B------:R-:W0:Y:S01]  /*0a80*/  LDCU.64 UR6, c[0x0][0x380] ;  /* 0x00007000ff0677ac */ /* 0x000e220008000a00 */
[----:B------:R-:W1:Y:S01]  /*0a90*/  LDC R7, c[0x0][0x38c] ;  /* 0x0000e300ff077b82 */ /* 0x000e620000000800 */
[----:B------:R-:W-:Y:S01]  /*0aa0*/  HFMA2 R2, -RZ, RZ, 0, 0 ;  /* 0x00000000ff027431 */ /* 0x000fe200000001ff */
[----:B------:R-:W-:Y:S01]  /*0ab0*/  MOV R8, R0 ;  /* 0x0000000000087202 */ /* 0x000fe20000000f00 */
[----:B------:R-:W-:Y:S01]  /*0ac0*/  UMOV UR5, UR8 ;  /* 0x0000000800057c82 */ /* 0x000fe20008000000 */
[----:B0-----:R-:W-:-:S06]  /*0ad0*/  UIMAD.WIDE.U32 UR6, UR4, 0x4, UR6 ;  /* 0x00000004040678a5 */ /* 0x001fcc000f8e0006 */
[----:B------:R-:W-:Y:S02]  /*0ae0*/  MOV R4, UR6 ;  /* 0x0000000600047c02 */ /* 0x000fe40008000f00 */
[----:B------:R-:W-:-:S07]  /*0af0*/  MOV R5, UR7 ;  /* 0x0000000700057c02 */ /* 0x000fce0008000f00 */
.L_x_35:
[----:B------:R-:W2:Y:S01]  /*0b00*/  LDG.E R10, desc[UR10][R4.64] ;  /* 0x0000000a040a7981 */ /* 0x000ea2000c1e1900 */
[----:B------:R-:W-:Y:S01]  /*0b10*/  UIADD3 UR5, UPT, UPT, UR5, 0x1, URZ ;  /* 0x0000000105057890 */ /* 0x000fe2000fffe0ff */
[----:B------:R-:W-:Y:S01]  /*0b20*/  BSSY.RECONVERGENT B0, `(.L_x_32) ;  /* 0x000004a000007945 */ /* 0x000fe20003800200 */
[----:B------:R-:W-:Y:S01]  /*0b30*/  MOV R11, 0x3f800000 ;  /* 0x3f800000000b7802 */ /* 0x000fe20000000f00 */
[----:B------:R-:W2:Y:S01]  /*0b40*/  LDS R9, [R8] ;  /* 0x0000000008097984 */ /* 0x000ea20000000800 */
[----:B------:R-:W-:Y:S01]  /*0b50*/  UISETP.NE.AND UP0, UPT, UR5, URZ, UPT ;  /* 0x000000ff0500728c */ /* 0x000fe2000bf05270 */
[----:B--2---:R-:W-:-:S05]  /*0b60*/  FADD R9, R9, -R10 ;  /* 0x8000000a09097221 */ /* 0x004fca0000000000 */
        /* <DEDUP_REMOVED lines=47> */
[----:B------:R-:W2:Y:S01]  /*0e60*/  F2I.NTZ R12, R13 ;  /* 0x0000000d000c7305 */ /* 0x000ea20000203100 */
        /* <DEDUP_REMOVED lines=11> */
[----:B--2---:R-:W-:Y:S01]  /*0f20*/  LEA R12, R12, -R11, 0x17 ;  /* 0x8000000b0c0c7211 */ /* 0x004fe200078eb8ff */
        /* <DEDUP_REMOVED lines=8> */
.L_x_34:
[----:B------:R-:W-:-:S07]  /*0fb0*/  FADD R11, R9, 2 ;  /* 0x40000000090b7421 */ /* 0x000fce0000000000 */
.L_x_33:
[----:B------:R-:W-:Y:S05]  /*0fc0*/  BSYNC.RECONVERGENT B0 ;  /* 0x0000000000007941 */ /* 0x000fea0003800200 */
.L_x_32:
[----:B------:R-:W-:Y:S01]  /*0fd0*/  FADD R2, R11, R2 ;  /* 0x000000020b027221 */ /* 0x000fe20000000000 */
[----:B-1----:R-:W-:Y:S01]  /*0fe0*/  IMAD.WIDE.U32 R4, R7, 0x4, R4 ;  /* 0x0000000407047825 */ /* 0x002fe200078e0004 */
[----:B------:R-:W-:Y:S01]  /*0ff0*/  IADD3 R8, PT, PT, R8, 0x4, RZ ;  /* 0x0000000408087810 */ /* 0x000fe20007ffe0ff */
[----:B------:R-:W-:Y:S06]  /*1000*/  BRA.U UP0, `(.L_x_35) ;  /* 0xfffffff900bc7547 */ /* 0x000fec000b83ffff */
[----:B------:R-:W0:Y:S01]  /*1010*/  LDCU UR5, c[0x0][0x398] ;  /* 0x00007300ff0577ac */ /* 0x000e220008000800 */
[----:B------:R-:W-:-:S06]  /*1020*/  UIADD3 UR4, UPT, UPT, UR4, 0x1, URZ ;  /* 0x0000000104047890 */ /* 0x000fcc000fffe0ff */
[----:B------:R-:W-:Y:S02]  /*1030*/  ISETP.NE.AND P1, PT, R7, UR4, PT ;  /* 0x0000000407007c0c */ /* 0x000fe4000bf25270 */
[----:B0-----:R-:W-:Y:S02]  /*1040*/  FSETP.GEU.AND P0, PT, R2, UR5, PT ;  /* 0x0000000502007c0b */ /* 0x001fe4000bf0e000 */
[----:B------:R-:W-:-:S11]  /*1050*/  IADD3 R2, PT, PT, R6, 0x1, RZ ;  /* 0x0000000106027810 */ /* 0x000fd60007ffe0ff */
[----:B------:R-:W-:-:S04]  /*1060*/  @P0 IADD3 R2, PT, PT, R6, RZ, RZ ;  /* 0x000000ff06020210 */ /* 0x000fc80007ffe0ff */
[----:B------:R-:W-:Y:S01]  /*1070*/  MOV R6, R2 ;  /* 0x0000000200067202 */ /* 0x000fe20000000f00 */
[----:B------:R-:W-:Y:S06]  /*1080*/  @!P1 BRA `(.L_x_30) ;  /* 0x0000000000109947 */ /* 0x000fec0003800000 */
[----:B------:R-:W-:Y:S05]  /*1090*/  BRA `(.L_x_36) ;  /* 0xfffffff800787947 */ /* 0x000fea000383ffff */
.L_x_31:
[----:B------:R-:W0:Y:S02]  /*10a0*/  LDCU UR4, c[0x0][0x398] ;  /* 0x00007300ff0477ac */ /* 0x000e240008000800 */
[----:B0-----:R-:W-:-:S04]  /*10b0*/  FSETP.LT.AND P0, PT, RZ, UR4, PT ;  /* 0x00000004ff007c0b */ /* 0x001fc8000bf01000 */
[----:B------:R-:W-:-:S09]  /*10c0*/  SEL R6, R2, RZ, P0 ;  /* 0x000000ff02067207 */ /* 0x000fd20000000000 */
.L_x_30:
[----:B------:R-:W0:Y:S02]  /*10d0*/  LDC.64 R4, c[0x0][0x390] ;  /* 0x0000e400ff047b82 */ /* 0x000e240000000a00 */
[----:B0-----:R-:W-:-:S05]  /*10e0*/  IMAD.WIDE R2, R3, 0x4, R4 ;  /* 0x0000000403027825 */ /* 0x001fca00078e0204 */
[----:B------:R-:W-:Y:S01]  /*10f0*/  STG.E desc[UR10][R2.64], R6 ;  /* 0x0000000602007986 */ /* 0x000fe2000c10190a */
[----:B------:R-:W-:Y:S05]  /*1100*/  EXIT ;  /* 0x000000000000794d */ /* 0x000fea0003800000 */
.L_x_37:
        /* <DEDUP_REMOVED lines=15> */
.L_x_42:


//--------------------- .nv.shared._ZN3cub18CUB_300001_SM_10006detail11EmptyKernelIvEEvv --------------------------
	.section	.nv.shared._ZN3cub18CUB_300001_SM_10006detail11EmptyKernelIvEEvv,"aw",@nobits
	.sectionflags	@""
	.align	16
	.zero		1024


//--------------------- .nv.shared.reserved.0     --------------------------
	.section	.nv.shared.reserved.0,"aw",@nobits
	.weak		__nv_reservedSMEM_offset_0_alias
	.size		__nv_reservedSMEM_offset_0_alias, 0, 64
	.other		__nv_reservedSMEM_offset_0_alias,@"STO_CUDA_RESERVED_SHARED STV_DEFAULT"
__nv_reservedSMEM_offset_0_alias:
	.zero		0
	.zero		64


//--------------------- .nv.global                --------------------------
	.section	.nv.global,"aw",@nobits
.nv.global:
	.type		_ZN34_INTERNAL_6479f59a_4_k_cu_b13a37856thrust24THRUST_300001_SM_1000_NS3seqE,@object
	.size		_ZN34_INTERNAL_6479f59a_4_k_cu_b13a37856thrust24THRUST_300001_SM_1000_NS3seqE,(_ZN34_INTERNAL_6479f59a_4_k_cu_b13a37854cuda3std3__48in_placeE - _ZN34_INTERNAL_6479f59a_4_k_cu_b13a37856thrust24THRUST_300001_SM_1000_NS3seqE)
_ZN34_INTERNAL_6479f59a_4_k_cu_b13a37856thrust24THRUST_300001_SM_1000_NS3seqE:
	.zero		1
	.type		_ZN34_INTERNAL_6479f59a_4_k_cu_b13a37854cuda3std3__48in_placeE,@object
	.size		_ZN34_INTERNAL_6479f59a_4_k_cu_b13a37854cuda3std3__48in_placeE,(_ZN34_INTERNAL_6479f59a_4_k_cu_b13a37854cuda3std6ranges3__45__cpo4sizeE - _ZN34_INTERNAL_6479f59a_4_k_cu_b13a37854cuda3std3__48in_placeE)
_ZN34_INTERNAL_6479f59a_4_k_cu_b13a37854cuda3std3__48in_placeE:
	.zero		1
	.type		_ZN34_INTERNAL_6479f59a_4_k_cu_b13a37854cuda3std6ranges3__45__cpo4sizeE,@object
	.size		_ZN34_INTERNAL_6479f59a_4_k_cu_b13a37854cuda3std6ranges3__45__cpo4sizeE,(_ZN34_INTERNAL_6479f59a_4_k_cu_b13a37856thrust24THRUST_300001_SM_1000_NS12placeholders2_3E - _ZN34_INTERNAL_6479f59a_4_k_cu_b13a37854cuda3std6ranges3__45__cpo4sizeE)
_ZN34_INTERNAL_6479f59a_4_k_cu_b13a37854cuda3std6ranges3__45__cpo4sizeE:
	.zero		1
	.type		_ZN34_INTERNAL_6479f59a_4_k_cu_b13a37856thrust24THRUST_300001_SM_1000_NS12placeholders2_3E,@object
	.size		_ZN34_INTERNAL_6479f59a_4_k_cu_b13a37856thrust24THRUST_300001_SM_1000_NS12placeholders2_3E,(_ZN34_INTERNAL_6479f59a_4_k_cu_b13a37854cuda3std3__45__cpo6cbeginE - _ZN34_INTERNAL_6479f59a_4_k_cu_b13a37856thrust24THRUST_300001_SM_1000_NS12placeholders2_3E)
_ZN34_INTERNAL_6479f59a_4_k_cu_b13a37856thrust24THRUST_300001_SM_1000_NS12placeholders2_3E:
	.zero		1
	.type		_ZN34_INTERNAL_6479f59a_4_k_cu_b13a37854cuda3std3__45__cpo6cbeginE,@object
	.size		_ZN34_INTERNAL_6479f59a_4_k_cu_b13a37854cuda3std3__45__cpo6cbeginE,(_ZN34_INTERNAL_6479f59a_4_k_cu_b13a37854cuda3std6ranges3__45__cpo6cbeginE - _ZN34_INTERNAL_6479f59a_4_k_cu_b13a37854cuda3std3__45__cpo6cbeginE)
_ZN34_INTERNAL_6479f59a_4_k_cu_b13a37854cuda3std3__45__cpo6cbeginE:
	.zero		1
	.type		_ZN34_INTERNAL_6479f59a_4_k_cu_b13a37854cuda3std6ranges3__45__cpo6cbeginE,@object
	.size		_ZN34_INTERNAL_6479f59a_4_k_cu_b13a37854cuda3std6ranges3__45__cpo6cbeginE,(_ZN34_INTERNAL_6479f59a_4_k_cu_b13a37856thrust24THRUST_300001_SM_1000_NS12placeholders2_7E - _ZN34_INTERNAL_6479f59a_4_k_cu_b13a37854cuda3std6ranges3__45__cpo6cbeginE)
_ZN34_INTERNAL_6479f59a_4_k_cu_b13a37854cuda3std6ranges3__45__cpo6cbeginE:
	.zero		1
	.type		_ZN34_INTERNAL_6479f59a_4_k_cu_b13a37856thrust24THRUST_300001_SM_1000_NS12placeholders2_7E,@object
	.size		_ZN34_INTERNAL_6479f59a_4_k_cu_b13a37856thrust24THRUST_300001_SM_1000_NS12placeholders2_7E,(_ZN34_INTERNAL_6479f59a_4_k_cu_b13a37854cuda3std3__45__cpo7crbeginE - _ZN34_INTERNAL_6479f59a_4_k_cu_b13a37856thrust24THRUST_300001_SM_1000_NS12placeholders2_7E)
_ZN34_INTERNAL_6479f59a_4_k_cu_b13a37856thrust24THRUST_300001_SM_1000_NS12placeholders2_7E:
	.zero		1
	.type		_ZN34_INTERNAL_6479f59a_4_k_cu_b13a37854cuda3std3__45__cpo7crbeginE,@object
	.size		_ZN34_INTERNAL_6479f59a_4_k_cu_b13a37854cuda3std3__45__cpo7crbeginE,(_ZN34_INTERNAL_6479f59a_4_k_cu_b13a37854cuda3std6ranges3__45__cpo4nextE - _ZN34_INTERNAL_6479f59a_4_k_cu_b13a37854cuda3std3__45__cpo7crbeginE)
_ZN34_INTERNAL_6479f59a_4_k_cu_b13a37854cuda3std3__45__cpo7crbeginE:
	.zero		1
	.type		_ZN34_INTERNAL_6479f59a_4_k_cu_b13a37854cuda3std6ranges3__45__cpo4nextE,@object
	.size		_ZN34_INTERNAL_6479f59a_4_k_cu_b13a37854cuda3std6ranges3__45__cpo4nextE,(_ZN34_INTERNAL_6479f59a_4_k_cu_b13a37854cuda3std6ranges3__45__cpo4swapE - _ZN34_INTERNAL_6479f59a_4_k_cu_b13a37854cuda3std6ranges3__45__cpo4nextE)
_ZN34_INTERNAL_6479f59a_4_k_cu_b13a37854cuda3std6ranges3__45__cpo4nextE:
	.zero		1
	.type		_ZN34_INTERNAL_6479f59a_4_k_cu_b13a37854cuda3std6ranges3__45__cpo4swapE,@object
	.size		_ZN34_INTERNAL_6479f59a_4_k_cu_b13a37854cuda3std6ranges3__45__cpo4swapE,(_ZN34_INTERNAL_6479f59a_4_k_cu_b13a37856thrust24THRUST_300001_SM_1000_NS8cuda_cub10par_nosyncE - _ZN34_INTERNAL_6479f59a_4_k_cu_b13a37854cuda3std6ranges3__45__cpo4swapE)
_ZN34_INTERNAL_6479f59a_4_k_cu_b13a37854cuda3std6ranges3__45__cpo4swapE:
	.zero		1
	.type		_ZN34_INTERNAL_6479f59a_4_k_cu_b13a37856thrust24THRUST_300001_SM_1000_NS8cuda_cub10par_nosyncE,@object
	.size		_ZN34_INTERNAL_6479f59a_4_k_cu_b13a37856thrust24THRUST_300001_SM_1000_NS8cuda_cub10par_nosyncE,(_ZN34_INTERNAL_6479f59a_4_k_cu_b13a37856thrust24THRUST_300001_SM_1000_NS12placeholders2_9E - _ZN34_INTERNAL_6479f59a_4_k_cu_b13a37856thrust24THRUST_300001_SM_1000_NS8cuda_cub10par_nosyncE)
_ZN34_INTERNAL_6479f59a_4_k_cu_b13a37856thrust24THRUST_300001_SM_1000_NS8cuda_cub10par_nosyncE:
	.zero		1
	.type		_ZN34_INTERNAL_6479f59a_4_k_cu_b13a37856thrust24THRUST_300001_SM_1000_NS12placeholders2_9E,@object
	.size		_ZN34_INTERNAL_6479f59a_4_k_cu_b13a37856thrust24THRUST_300001_SM_1000_NS12placeholders2_9E,(_ZN34_INTERNAL_6479f59a_4_k_cu_b13a37854cuda3std3__436_GLOBAL__N__6479f59a_4_k_cu_b13a37856ignoreE - _ZN34_INTERNAL_6479f59a_4_k_cu_b13a37856thrust24THRUST_300001_SM_1000_NS12placeholders2_9E)
_ZN34_INTERNAL_6479f59a_4_k_cu_b13a37856thrust24THRUST_300001_SM_1000_NS12placeholders2_9E:
	.zero		1
	.type		_ZN34_INTERNAL_6479f59a_4_k_cu_b13a37854cuda3std3__436_GLOBAL__N__6479f59a_4_k_cu_b13a37856ignoreE,@object
	.size		_ZN34_INTERNAL_6479f59a_4_k_cu_b13a37854cuda3std3__436_GLOBAL__N__6479f59a_4_k_cu_b13a37856ignoreE,(_ZN34_INTERNAL_6479f59a_4_k_cu_b13a37854cuda3std6ranges3__45__cpo4dataE - _ZN34_INTERNAL_6479f59a_4_k_cu_b13a37854cuda3std3__436_GLOBAL__N__6479f59a_4_k_cu_b13a37856ignoreE)
_ZN34_INTERNAL_6479f59a_4_k_cu_b13a37854cuda3std3__436_GLOBAL__N__6479f59a_4_k_cu_b13a37856ignoreE:
	.zero		1
	.type		_ZN34_INTERNAL_6479f59a_4_k_cu_b13a37854cuda3std6ranges3__45__cpo4dataE,@object
	.size		_ZN34_INTERNAL_6479f59a_4_k_cu_b13a37854cuda3std6ranges3__45__cpo4dataE,(_ZN34_INTERNAL_6479f59a_4_k_cu_b13a37856thrust24THRUST_300001_SM_1000_NS12placeholders2_1E - _ZN34_INTERNAL_6479f59a_4_k_cu_b13a37854cuda3std6ranges3__45__cpo4dataE)
_ZN34_INTERNAL_6479f59a_4_k_cu_b13a37854cuda3std6ranges3__45__cpo4dataE:
	.zero		1
	.type		_ZN34_INTERNAL_6479f59a_4_k_cu_b13a37856thrust24THRUST_300001_SM_1000_NS12placeholders2_1E,@object
	.size		_ZN34_INTERNAL_6479f59a_4_k_cu_b13a37856thrust24THRUST_300001_SM_1000_NS12placeholders2_1E,(_ZN34_INTERNAL_6479f59a_4_k_cu_b13a37854cuda3std3__45__cpo5beginE - _ZN34_INTERNAL_6479f59a_4_k_cu_b13a37856thrust24THRUST_300001_SM_1000_NS12placeholders2_1E)
_ZN34_INTERNAL_6479f59a_4_k_cu_b13a37856thrust24THRUST_300001_SM_1000_NS12placeholders2_1E:
	.zero		1
	.type		_ZN34_INTERNAL_6479f59a_4_k_cu_b13a37854cuda3std3__45__cpo5beginE,@object
	.size		_ZN34_INTERNAL_6479f59a_4_k_cu_b13a37854cuda3std3__45__cpo5beginE,(_ZN34_INTERNAL_6479f59a_4_k_cu_b13a37854cuda3std6ranges3__45__cpo5beginE - _ZN34_INTERNAL_6479f59a_4_k_cu_b13a37854cuda3std3__45__cpo5beginE)
_ZN34_INTERNAL_6479f59a_4_k_cu_b13a37854cuda3std3__45__cpo5beginE:
	.zero		1
	.type		_ZN34_INTERNAL_6479f59a_4_k_cu_b13a37854cuda3std6ranges3__45__cpo5beginE,@object
	.size		_ZN34_INTERNAL_6479f59a_4_k_cu_b13a37854cuda3std6ranges3__45__cpo5beginE,(_ZN34_INTERNAL_6479f59a_4_k_cu_b13a37856thrust24THRUST_300001_SM_1000_NS12placeholders2_5E - _ZN34_INTERNAL_6479f59a_4_k_cu_b13a37854cuda3std6ranges3__45__cpo5beginE)
_ZN34_INTERNAL_6479f59a_4_k_cu_b13a37854cuda3std6ranges3__45__cpo5beginE:
	.zero		1
	.type		_ZN34_INTERNAL_6479f59a_4_k_cu_b13a37856thrust24THRUST_300001_SM_1000_NS12placeholders2_5E,@object
	.size		_ZN34_INTERNAL_6479f59a_4_k_cu_b13a37856thrust24THRUST_300001_SM_1000_NS12placeholders2_5E,(_ZN34_INTERNAL_6479f59a_4_k_cu_b13a37854cuda3std3__45__cpo6rbeginE - _ZN34_INTERNAL_6479f59a_4_k_cu_b13a37856thrust24THRUST_300001_SM_1000_NS12placeholders2_5E)
_ZN34_INTERNAL_6479f59a_4_k_cu_b13a37856thrust24THRUST_300001_SM_1000_NS12placeholders2_5E:
	.zero		1
	.type		_ZN34_INTERNAL_6479f59a_4_k_cu_b13a37854cuda3std3__45__cpo6rbeginE,@object
	.size		_ZN34_INTERNAL_6479f59a_4_k_cu_b13a37854cuda3std3__45__cpo6rbeginE,(_ZN34_INTERNAL_6479f59a_4_k_cu_b13a37854cuda3std6ranges3__45__cpo7advanceE - _ZN34_INTERNAL_6479f59a_4_k_cu_b13a37854cuda3std3__45__cpo6rbeginE)
_ZN34_INTERNAL_6479f59a_4_k_cu_b13a37854cuda3std3__45__cpo6rbeginE:
	.zero		1
	.type		_ZN34_INTERNAL_6479f59a_4_k_cu_b13a37854cuda3std6ranges3__45__cpo7advanceE,@object
	.size		_ZN34_INTERNAL_6479f59a_4_k_cu_b13a37854cuda3std6ranges3__45__cpo7advanceE,(_ZN34_INTERNAL_6479f59a_4_k_cu_b13a37854cuda3std3__47nulloptE - _ZN34_INTERNAL_6479f59a_4_k_cu_b13a37854cuda3std6ranges3__45__cpo7advanceE)
_ZN34_INTERNAL_6479f59a_4_k_cu_b13a37854cuda3std6ranges3__45__cpo7advanceE:
	.zero		1
	.type		_ZN34_INTERNAL_6479f59a_4_k_cu_b13a37854cuda3std3__47nulloptE,@object
	.size		_ZN34_INTERNAL_6479f59a_4_k_cu_b13a37854cuda3std3__47nulloptE,(_ZN34_INTERNAL_6479f59a_4_k_cu_b13a37854cuda3std6ranges3__45__cpo8distanceE - _ZN34_INTERNAL_6479f59a_4_k_cu_b13a37854cuda3std3__47nulloptE)
_ZN34_INTERNAL_6479f59a_4_k_cu_b13a37854cuda3std3__47nulloptE:
	.zero		1
	.type		_ZN34_INTERNAL_6479f59a_4_k_cu_b13a37854cuda3std6ranges3__45__cpo8distanceE,@object
	.size		_ZN34_INTERNAL_6479f59a_4_k_cu_b13a37854cuda3std6ranges3__45__cpo8distanceE,(_ZN34_INTERNAL_6479f59a_4_k_cu_b13a37856thrust24THRUST_300001_SM_1000_NS12placeholders3_10E - _ZN34_INTERNAL_6479f59a_4_k_cu_b13a37854cuda3std6ranges3__45__cpo8distanceE)
_ZN34_INTERNAL_6479f59a_4_k_cu_b13a37854cuda3std6ranges3__45__cpo8distanceE:
	.zero		1
	.type		_ZN34_INTERNAL_6479f59a_4_k_cu_b13a37856thrust24THRUST_300001_SM_1000_NS12placeholders3_10E,@object
	.size		_ZN34_INTERNAL_6479f59a_4_k_cu_b13a37856thrust24THRUST_300001_SM_1000_NS12placeholders3_10E,(_ZN34_INTERNAL_6479f59a_4_k_cu_b13a37854cuda3std3__419piecewise_constructE - _ZN34_INTERNAL_6479f59a_4_k_cu_b13a37856thrust24THRUST_300001_SM_1000_NS12placeholders3_10E)
_ZN34_INTERNAL_6479f59a_4_k_cu_b13a37856thrust24THRUST_300001_SM_1000_NS12placeholders3_10E:
	.zero		1
	.type		_ZN34_INTERNAL_6479f59a_4_k_cu_b13a37854cuda3std3__419piecewise_constructE,@object
	.size		_ZN34_INTERNAL_6479f59a_4_k_cu_b13a37854cuda3std3__419piecewise_constructE,(_ZN34_INTERNAL_6479f59a_4_k_cu_b13a37854cuda3std6ranges3__45__cpo5cdataE - _ZN34_INTERNAL_6479f59a_4_k_cu_b13a37854cuda3std3__419piecewise_constructE)
_ZN34_INTERNAL_6479f59a_4_k_cu_b13a37854cuda3std3__419piecewise_constructE:
	.zero		1
	.type		_ZN34_INTERNAL_6479f59a_4_k_cu_b13a37854cuda3std6ranges3__45__cpo5cdataE,@object
	.size		_ZN34_INTERNAL_6479f59a_4_k_cu_b13a37854cuda3std6ranges3__45__cpo5cdataE,(_ZN34_INTERNAL_6479f59a_4_k_cu_b13a37856thrust24THRUST_300001_SM_1000_NS12placeholders2_2E - _ZN34_INTERNAL_6479f59a_4_k_cu_b13a37854cuda3std6ranges3__45__cpo5cdataE)
_ZN34_INTERNAL_6479f59a_4_k_cu_b13a37854cuda3std6ranges3__45__cpo5cdataE:
	.zero		1
	.type		_ZN34_INTERNAL_6479f59a_4_k_cu_b13a37856thrust24THRUST_300001_SM_1000_NS12placeholders2_2E,@object
	.size		_ZN34_INTERNAL_6479f59a_4_k_cu_b13a37856thrust24THRUST_300001_SM_1000_NS12placeholders2_2E,(_ZN34_INTERNAL_6479f59a_4_k_cu_b13a37854cuda3std3__45__cpo3endE - _ZN34_INTERNAL_6479f59a_4_k_cu_b13a37856thrust24THRUST_300001_SM_1000_NS12placeholders2_2E)
_ZN34_INTERNAL_6479f59a_4_k_cu_b13a37856thrust24THRUST_300001_SM_1000_NS12placeholders2_2E:
	.zero		1
	.type		_ZN34_INTERNAL_6479f59a_4_k_cu_b13a37854cuda3std3__45__cpo3endE,@object
	.size		_ZN34_INTERNAL_6479f59a_4_k_cu_b13a37854cuda3std3__45__cpo3endE,(_ZN34_INTERNAL_6479f59a_4_k_cu_b13a37854cuda3std6ranges3__45__cpo3endE - _ZN34_INTERNAL_6479f59a_4_k_cu_b13a37854cuda3std3__45__cpo3endE)
_ZN34_INTERNAL_6479f59a_4_k_cu_b13a37854cuda3std3__45__cpo3endE:
	.zero		1
	.type		_ZN34_INTERNAL_6479f59a_4_k_cu_b13a37854cuda3std6ranges3__45__cpo3endE,@object
	.size		_ZN34_INTERNAL_6479f59a_4_k_cu_b13a37854cuda3std6ranges3__45__cpo3endE,(_ZN34_INTERNAL_6479f59a_4_k_cu_b13a37856thrust24THRUST_300001_SM_1000_NS12placeholders2_6E - _ZN34_INTERNAL_6479f59a_4_k_cu_b13a37854cuda3std6ranges3__45__cpo3endE)
_ZN34_INTERNAL_6479f59a_4_k_cu_b13a37854cuda3std6ranges3__45__cpo3endE:
	.zero		1
	.type		_ZN34_INTERNAL_6479f59a_4_k_cu_b13a37856thrust24THRUST_300001_SM_1000_NS12placeholders2_6E,@object
	.size		_ZN34_INTERNAL_6479f59a_4_k_cu_b13a37856thrust24THRUST_300001_SM_1000_NS12placeholders2_6E,(_ZN34_INTERNAL_6479f59a_4_k_cu_b13a37854cuda3std3__45__cpo4rendE - _ZN34_INTERNAL_6479f59a_4_k_cu_b13a37856thrust24THRUST_300001_SM_1000_NS12placeholders2_6E)
_ZN34_INTERNAL_6479f59a_4_k_cu_b13a37856thrust24THRUST_300001_SM_1000_NS12placeholders2_6E:
	.zero		1
	.type		_ZN34_INTERNAL_6479f59a_4_k_cu_b13a37854cuda3std3__45__cpo4rendE,@object
	.size		_ZN34_INTERNAL_6479f59a_4_k_cu_b13a37854cuda3std3__45__cpo4rendE,(_ZN34_INTERNAL_6479f59a_4_k_cu_b13a37854cuda3std6ranges3__45__cpo9iter_swapE - _ZN34_INTERNAL_6479f59a_4_k_cu_b13a37854cuda3std3__45__cpo4rendE)
_ZN34_INTERNAL_6479f59a_4_k_cu_b13a37854cuda3std3__45__cpo4rendE:
	.zero		1
	.type		_ZN34_INTERNAL_6479f59a_4_k_cu_b13a37854cuda3std6ranges3__45__cpo9iter_swapE,@object
	.size		_ZN34_INTERNAL_6479f59a_4_k_cu_b13a37854cuda3std6ranges3__45__cpo9iter_swapE,(_ZN34_INTERNAL_6479f59a_4_k_cu_b13a37854cuda3std3__48unexpectE - _ZN34_INTERNAL_6479f59a_4_k_cu_b13a37854cuda3std6ranges3__45__cpo9iter_swapE)
_ZN34_INTERNAL_6479f59a_4_k_cu_b13a37854cuda3std6ranges3__45__cpo9iter_swapE:
	.zero		1
	.type		_ZN34_INTERNAL_6479f59a_4_k_cu_b13a37854cuda3std3__48unexpectE,@object
	.size		_ZN34_INTERNAL_6479f59a_4_k_cu_b13a37854cuda3std3__48unexpectE,(_ZN34_INTERNAL_6479f59a_4_k_cu_b13a37856thrust24THRUST_300001_SM_1000_NS8cuda_cub3parE - _ZN34_INTERNAL_6479f59a_4_k_cu_b13a37854cuda3std3__48unexpectE)
_ZN34_INTERNAL_6479f59a_4_k_cu_b13a37854cuda3std3__48unexpectE:
	.zero		1
	.type		_ZN34_INTERNAL_6479f59a_4_k_cu_b13a37856thrust24THRUST_300001_SM_1000_NS8cuda_cub3parE,@object
	.size		_ZN34_INTERNAL_6479f59a_4_k_cu_b13a37856thrust24THRUST_300001_SM_1000_NS8cuda_cub3parE,(_ZN34_INTERNAL_6479f59a_4_k_cu_b13a37856thrust24THRUST_300001_SM_1000_NS12placeholders2_4E - _ZN34_INTERNAL_6479f59a_4_k_cu_b13a37856thrust24THRUST_300001_SM_1000_NS8cuda_cub3parE)
_ZN34_INTERNAL_6479f59a_4_k_cu_b13a37856thrust24THRUST_300001_SM_1000_NS8cuda_cub3parE:
	.zero		1
	.type		_ZN34_INTERNAL_6479f59a_4_k_cu_b13a37856thrust24THRUST_300001_SM_1000_NS12placeholders2_4E,@object
	.size		_ZN34_INTERNAL_6479f59a_4_k_cu_b13a37856thrust24THRUST_300001_SM_1000_NS12placeholders2_4E,(_ZN34_INTERNAL_6479f59a_4_k_cu_b13a37854cuda3std3__45__cpo4cendE - _ZN34_INTERNAL_6479f59a_4_k_cu_b13a37856thrust24THRUST_300001_SM_1000_NS12placeholders2_4E)
_ZN34_INTERNAL_6479f59a_4_k_cu_b13a37856thrust24THRUST_300001_SM_1000_NS12placeholders2_4E:
	.zero		1
	.type		_ZN34_INTERNAL_6479f59a_4_k_cu_b13a37854cuda3std3__45__cpo4cendE,@object
	.size		_ZN34_INTERNAL_6479f59a_4_k_cu_b13a37854cuda3std3__45__cpo4cendE,(_ZN34_INTERNAL_6479f59a_4_k_cu_b13a37854cuda3std6ranges3__45__cpo4cendE - _ZN34_INTERNAL_6479f59a_4_k_cu_b13a37854cuda3std3__45__cpo4cendE)
_ZN34_INTERNAL_6479f59a_4_k_cu_b13a37854cuda3std3__45__cpo4cendE:
	.zero		1
	.type		_ZN34_INTERNAL_6479f59a_4_k_cu_b13a37854cuda3std6ranges3__45__cpo4cendE,@object
	.size		_ZN34_INTERNAL_6479f59a_4_k_cu_b13a37854cuda3std6ranges3__45__cpo4cendE,(_ZN34_INTERNAL_6479f59a_4_k_cu_b13a37854cuda3std3__420unreachable_sentinelE - _ZN34_INTERNAL_6479f59a_4_k_cu_b13a37854cuda3std6ranges3__45__cpo4cendE)
_ZN34_INTERNAL_6479f59a_4_k_cu_b13a37854cuda3std6ranges3__45__cpo4cendE:
	.zero		1
	.type		_ZN34_INTERNAL_6479f59a_4_k_cu_b13a37854cuda3std3__420unreachable_sentinelE,@object
	.size		_ZN34_INTERNAL_6479f59a_4_k_cu_b13a37854cuda3std3__420unreachable_sentinelE,(_ZN34_INTERNAL_6479f59a_4_k_cu_b13a37854cuda3std6ranges3__45__cpo5ssizeE - _ZN34_INTERNAL_6479f59a_4_k_cu_b13a37854cuda3std3__420unreachable_sentinelE)
_ZN34_INTERNAL_6479f59a_4_k_cu_b13a37854cuda3std3__420unreachable_sentinelE:
	.zero		1
	.type		_ZN34_INTERNAL_6479f59a_4_k_cu_b13a37854cuda3std6ranges3__45__cpo5ssizeE,@object
	.size		_ZN34_INTERNAL_6479f59a_4_k_cu_b13a37854cuda3std6ranges3__45__cpo5ssizeE,(_ZN34_INTERNAL_6479f59a_4_k_cu_b13a37856thrust24THRUST_300001_SM_1000_NS12placeholders2_8E - _ZN34_INTERNAL_6479f59a_4_k_cu_b13a37854cuda3std6ranges3__45__cpo5ssizeE)
_ZN34_INTERNAL_6479f59a_4_k_cu_b13a37854cuda3std6ranges3__45__cpo5ssizeE:
	.zero		1
	.type		_ZN34_INTERNAL_6479f59a_4_k_cu_b13a37856thrust24THRUST_300001_SM_1000_NS12placeholders2_8E,@object
	.size		_ZN34_INTERNAL_6479f59a_4_k_cu_b13a37856thrust24THRUST_300001_SM_1000_NS12placeholders2_8E,(_ZN34_INTERNAL_6479f59a_4_k_cu_b13a37854cuda3std3__45__cpo5crendE - _ZN34_INTERNAL_6479f59a_4_k_cu_b13a37856thrust24THRUST_300001_SM_1000_NS12placeholders2_8E)
_ZN34_INTERNAL_6479f59a_4_k_cu_b13a37856thrust24THRUST_300001_SM_1000_NS12placeholders2_8E:
	.zero		1
	.type		_ZN34_INTERNAL_6479f59a_4_k_cu_b13a37854cuda3std3__45__cpo5crendE,@object
	.size		_ZN34_INTERNAL_6479f59a_4_k_cu_b13a37854cuda3std3__45__cpo5crendE,(_ZN34_INTERNAL_6479f59a_4_k_cu_b13a37854cuda3std6ranges3__45__cpo4prevE - _ZN34_INTERNAL_6479f59a_4_k_cu_b13a37854cuda3std3__45__cpo5crendE)
_ZN34_INTERNAL_6479f59a_4_k_cu_b13a37854cuda3std3__45__cpo5crendE:
	.zero		1
	.type		_ZN34_INTERNAL_6479f59a_4_k_cu_b13a37854cuda3std6ranges3__45__cpo4prevE,@object
	.size		_ZN34_INTERNAL_6479f59a_4_k_cu_b13a37854cuda3std6ranges3__45__cpo4prevE,(_ZN34_INTERNAL_6479f59a_4_k_cu_b13a37854cuda3std6ranges3__45__cpo9iter_moveE - _ZN34_INTERNAL_6479f59a_4_k_cu_b13a37854cuda3std6ranges3__45__cpo4prevE)
_ZN34_INTERNAL_6479f59a_4_k_cu_b13a37854cuda3std6ranges3__45__cpo4prevE:
	.zero		1
	.type		_ZN34_INTERNAL_6479f59a_4_k_cu_b13a37854cuda3std6ranges3__45__cpo9iter_moveE,@object
	.size		_ZN34_INTERNAL_6479f59a_4_k_cu_b13a37854cuda3std6ranges3__45__cpo9iter_moveE,(_ZN34_INTERNAL_6479f59a_4_k_cu_b13a37856thrust24THRUST_300001_SM_1000_NS6system6detail10sequential3seqE - _ZN34_INTERNAL_6479f59a_4_k_cu_b13a37854cuda3std6ranges3__45__cpo9iter_moveE)
_ZN34_INTERNAL_6479f59a_4_k_cu_b13a37854cuda3std6ranges3__45__cpo9iter_moveE:
	.zero		1
	.type		_ZN34_INTERNAL_6479f59a_4_k_cu_b13a37856thrust24THRUST_300001_SM_1000_NS6system6detail10sequential3seqE,@object
	.size		_ZN34_INTERNAL_6479f59a_4_k_cu_b13a37856thrust24THRUST_300001_SM_1000_NS6system6detail10sequential3seqE,(.L_31 - _ZN34_INTERNAL_6479f59a_4_k_cu_b13a37856thrust24THRUST_300001_SM_1000_NS6system6detail10sequential3seqE)
_ZN34_INTERNAL_6479f59a_4_k_cu_b13a37856thrust24THRUST_300001_SM_1000_NS6system6detail10sequential3seqE:
	.zero		1
.L_31:


//--------------------- .nv.shared._Z18cluster_assignmentPiS_ii --------------------------
	.section	.nv.shared._Z18cluster_assignmentPiS_ii,"aw",@nobits
	.sectionflags	@""
	.align	16
	.zero		1024


//--------------------- .nv.shared._Z10kernel_bfsPiS_iS_S_S_ --------------------------
	.section	.nv.shared._Z10kernel_bfsPiS_iS_S_S_,"aw",@nobits
	.sectionflags	@""
	.align	16
	.zero		1024


//--------------------- .nv.shared._Z22compute_adjacency_listPfiiPiS0_S0_f --------------------------
	.section	.nv.shared._Z22compute_adjacency_listPfiiPiS0_S0_f,"aw",@nobits
	.sectionflags	@""
	.align	16
	.zero		1024


//--------------------- .nv.shared._Z15compute_degreesPfiiPif --------------------------
	.section	.nv.shared._Z15compute_degreesPfiiPif,"aw",@nobits
	.sectionflags	@""
	.align	16
	.zero		1024


//--------------------- .nv.constant0._ZN3cub18CUB_300001_SM_10006detail11EmptyKernelIvEEvv --------------------------
	.section	.nv.constant0._ZN3cub18CUB_300001_SM_10006detail11EmptyKernelIvEEvv,"a",@progbits
	.sectionflags	@""
	.align	4
.nv.constant0._ZN3cub18CUB_300001_SM_10006detail11EmptyKernelIvEEvv:
	.zero		896


//--------------------- .nv.constant0._Z18cluster_assignmentPiS_ii --------------------------
	.section	.nv.constant0._Z18cluster_assignmentPiS_ii,"a",@progbits
	.sectionflags	@""
	.align	4
.nv.constant0._Z18cluster_assignmentPiS_ii:
	.zero		920


//--------------------- .nv.constant0._Z10kernel_bfsPiS_iS_S_S_ --------------------------
	.section	.nv.constant0._Z10kernel_bfsPiS_iS_S_S_,"a",@progbits
	.sectionflags	@""
	.align	4
.nv.constant0._Z10kernel_bfsPiS_iS_S_S_:
	.zero		944


//--------------------- .nv.constant0._Z22compute_adjacency_listPfiiPiS0_S0_f --------------------------
	.section	.nv.constant0._Z22compute_adjacency_listPfiiPiS0_S0_f,"a",@progbits
	.sectionflags	@""
	.align	4
.nv.constant0._Z22compute_adjacency_listPfiiPiS0_S0_f:
	.zero		940


//--------------------- .nv.constant0._Z15compute_degreesPfiiPif --------------------------
	.section	.nv.constant0._Z15compute_degreesPfiiPif,"a",@progbits
	.sectionflags	@""
	.align	4
.nv.constant0._Z15compute_degreesPfiiPif:
	.zero		924


//--------------------- SYMBOLS --------------------------

	.type		.nv.reservedSmem.offset0,@object
	.size		.nv.reservedSmem.offset0,0x4
	.type		.nv.reservedSmem.cap,@object
	.size		.nv.reservedSmem.cap,0x4
